//
// Generated by NVIDIA NVVM Compiler
//
// Compiler Build ID: CL-36424714
// Cuda compilation tools, release 13.0, V13.0.88
// Based on NVVM 20.0.0
//

.version 9.0
.target sm_100
.address_size 64

	// .globl	_Z28conv_batchnorm_fusion_kernelPfS_S_S_iiiiiiiiiiii

.visible .entry _Z28conv_batchnorm_fusion_kernelPfS_S_S_iiiiiiiiiiii(
	.param .u64 .ptr .align 1 _Z28conv_batchnorm_fusion_kernelPfS_S_S_iiiiiiiiiiii_param_0,
	.param .u64 .ptr .align 1 _Z28conv_batchnorm_fusion_kernelPfS_S_S_iiiiiiiiiiii_param_1,
	.param .u64 .ptr .align 1 _Z28conv_batchnorm_fusion_kernelPfS_S_S_iiiiiiiiiiii_param_2,
	.param .u64 .ptr .align 1 _Z28conv_batchnorm_fusion_kernelPfS_S_S_iiiiiiiiiiii_param_3,
	.param .u32 _Z28conv_batchnorm_fusion_kernelPfS_S_S_iiiiiiiiiiii_param_4,
	.param .u32 _Z28conv_batchnorm_fusion_kernelPfS_S_S_iiiiiiiiiiii_param_5,
	.param .u32 _Z28conv_batchnorm_fusion_kernelPfS_S_S_iiiiiiiiiiii_param_6,
	.param .u32 _Z28conv_batchnorm_fusion_kernelPfS_S_S_iiiiiiiiiiii_param_7,
	.param .u32 _Z28conv_batchnorm_fusion_kernelPfS_S_S_iiiiiiiiiiii_param_8,
	.param .u32 _Z28conv_batchnorm_fusion_kernelPfS_S_S_iiiiiiiiiiii_param_9,
	.param .u32 _Z28conv_batchnorm_fusion_kernelPfS_S_S_iiiiiiiiiiii_param_10,
	.param .u32 _Z28conv_batchnorm_fusion_kernelPfS_S_S_iiiiiiiiiiii_param_11,
	.param .u32 _Z28conv_batchnorm_fusion_kernelPfS_S_S_iiiiiiiiiiii_param_12,
	.param .u32 _Z28conv_batchnorm_fusion_kernelPfS_S_S_iiiiiiiiiiii_param_13,
	.param .u32 _Z28conv_batchnorm_fusion_kernelPfS_S_S_iiiiiiiiiiii_param_14,
	.param .u32 _Z28conv_batchnorm_fusion_kernelPfS_S_S_iiiiiiiiiiii_param_15
)
{
	.reg .pred 	%p<64>;
	.reg .b32 	%r<97>;
	.reg .b32 	%f<105>;
	.reg .b64 	%rd<31>;

	ld.param.u64 	%rd11, [_Z28conv_batchnorm_fusion_kernelPfS_S_S_iiiiiiiiiiii_param_1];
	ld.param.u64 	%rd12, [_Z28conv_batchnorm_fusion_kernelPfS_S_S_iiiiiiiiiiii_param_2];
	ld.param.u32 	%r30, [_Z28conv_batchnorm_fusion_kernelPfS_S_S_iiiiiiiiiiii_param_5];
	ld.param.u32 	%r31, [_Z28conv_batchnorm_fusion_kernelPfS_S_S_iiiiiiiiiiii_param_6];
	ld.param.u32 	%r32, [_Z28conv_batchnorm_fusion_kernelPfS_S_S_iiiiiiiiiiii_param_7];
	ld.param.u32 	%r33, [_Z28conv_batchnorm_fusion_kernelPfS_S_S_iiiiiiiiiiii_param_8];
	ld.param.u32 	%r34, [_Z28conv_batchnorm_fusion_kernelPfS_S_S_iiiiiiiiiiii_param_9];
	ld.param.u32 	%r35, [_Z28conv_batchnorm_fusion_kernelPfS_S_S_iiiiiiiiiiii_param_10];
	ld.param.u32 	%r36, [_Z28conv_batchnorm_fusion_kernelPfS_S_S_iiiiiiiiiiii_param_11];
	ld.param.u32 	%r37, [_Z28conv_batchnorm_fusion_kernelPfS_S_S_iiiiiiiiiiii_param_12];
	ld.param.u32 	%r38, [_Z28conv_batchnorm_fusion_kernelPfS_S_S_iiiiiiiiiiii_param_13];
	ld.param.u32 	%r39, [_Z28conv_batchnorm_fusion_kernelPfS_S_S_iiiiiiiiiiii_param_14];
	ld.param.u32 	%r40, [_Z28conv_batchnorm_fusion_kernelPfS_S_S_iiiiiiiiiiii_param_15];
	cvta.to.global.u64 	%rd1, %rd12;
	cvta.to.global.u64 	%rd2, %rd11;
	mov.u32 	%r41, %ctaid.x;
	mov.u32 	%r42, %ntid.x;
	mov.u32 	%r43, %tid.x;
	mad.lo.s32 	%r1, %r41, %r42, %r43;
	setp.ge.s32 	%p1, %r1, %r40;
	mov.f32 	%f83, 0f00000000;
	@%p1 bra 	$L__BB0_9;
	sub.s32 	%r44, %r33, %r35;
	shl.b32 	%r45, %r37, 1;
	add.s32 	%r46, %r44, %r45;
	div.s32 	%r47, %r46, %r39;
	add.s32 	%r48, %r47, 1;
	sub.s32 	%r49, %r32, %r34;
	shl.b32 	%r50, %r36, 1;
	add.s32 	%r51, %r49, %r50;
	div.s32 	%r52, %r51, %r38;
	add.s32 	%r53, %r52, 1;
	div.s32 	%r54, %r1, %r48;
	mad.lo.s32 	%r55, %r54, %r47, %r54;
	sub.s32 	%r2, %r1, %r55;
	div.s32 	%r56, %r54, %r53;
	mad.lo.s32 	%r57, %r56, %r52, %r56;
	sub.s32 	%r3, %r54, %r57;
	div.s32 	%r5, %r56, %r31;
	mul.lo.s32 	%r58, %r5, %r31;
	sub.s32 	%r4, %r56, %r58;
	setp.lt.s32 	%p2, %r30, 1;
	@%p2 bra 	$L__BB0_8;
	setp.lt.s32 	%p3, %r34, 1;
	mul.lo.s32 	%r59, %r3, %r38;
	sub.s32 	%r6, %r59, %r36;
	mul.lo.s32 	%r60, %r2, %r39;
	sub.s32 	%r7, %r60, %r37;
	@%p3 bra 	$L__BB0_8;
	and.b32  	%r8, %r35, 7;
	and.b32  	%r9, %r35, 2147483640;
	mul.lo.s32 	%r10, %r5, %r30;
	mov.f32 	%f83, 0f00000000;
	mov.b32 	%r91, 0;
$L__BB0_4:
	mad.lo.s32 	%r63, %r4, %r30, %r91;
	mul.lo.s32 	%r12, %r63, %r34;
	mov.b32 	%r92, 0;
	add.s32 	%r65, %r91, %r10;
$L__BB0_5:
	setp.gt.s32 	%p4, %r35, 0;
	add.s32 	%r14, %r6, %r92;
	setp.gt.s32 	%p5, %r14, -1;
	setp.lt.s32 	%p6, %r14, %r32;
	and.pred  	%p7, %p5, %p4;
	and.pred  	%p8, %p7, %p6;
	@%p8 bra 	$L__BB0_48;
$L__BB0_6:
	add.s32 	%r92, %r92, 1;
	setp.eq.s32 	%p62, %r92, %r34;
	@%p62 bra 	$L__BB0_7;
	bra.uni 	$L__BB0_5;
$L__BB0_7:
	add.s32 	%r91, %r91, 1;
	setp.ne.s32 	%p63, %r91, %r30;
	@%p63 bra 	$L__BB0_4;
$L__BB0_8:
	ld.param.u64 	%rd30, [_Z28conv_batchnorm_fusion_kernelPfS_S_S_iiiiiiiiiiii_param_3];
	ld.param.u64 	%rd29, [_Z28conv_batchnorm_fusion_kernelPfS_S_S_iiiiiiiiiiii_param_0];
	cvta.to.global.u64 	%rd23, %rd30;
	mul.wide.s32 	%rd24, %r4, 4;
	add.s64 	%rd25, %rd23, %rd24;
	ld.global.f32 	%f77, [%rd25];
	add.f32 	%f78, %f83, %f77;
	cvta.to.global.u64 	%rd26, %rd29;
	mul.wide.s32 	%rd27, %r1, 4;
	add.s64 	%rd28, %rd26, %rd27;
	st.global.f32 	[%rd28], %f78;
$L__BB0_9:
	ret;
$L__BB0_10:
	.pragma "nounroll";
	add.s32 	%r16, %r7, %r93;
	setp.lt.s32 	%p10, %r16, 0;
	setp.ge.s32 	%p11, %r16, %r33;
	add.s32 	%r69, %r16, %r19;
	mul.wide.s32 	%rd13, %r69, 4;
	add.s64 	%rd3, %rd2, %rd13;
	add.s32 	%r70, %r93, %r20;
	mul.wide.s32 	%rd14, %r70, 4;
	add.s64 	%rd4, %rd1, %rd14;
	or.pred  	%p12, %p10, %p11;
	@%p12 bra 	$L__BB0_12;
	ld.global.f32 	%f45, [%rd3];
	ld.global.f32 	%f46, [%rd4];
	fma.rn.f32 	%f83, %f45, %f46, %f83;
$L__BB0_12:
	add.s32 	%r71, %r16, 1;
	setp.lt.s32 	%p13, %r71, 0;
	setp.ge.s32 	%p14, %r71, %r33;
	or.pred  	%p15, %p13, %p14;
	@%p15 bra 	$L__BB0_14;
	ld.global.f32 	%f47, [%rd3+4];
	ld.global.f32 	%f48, [%rd4+4];
	fma.rn.f32 	%f83, %f47, %f48, %f83;
$L__BB0_14:
	add.s32 	%r72, %r16, 2;
	setp.lt.s32 	%p16, %r72, 0;
	setp.ge.s32 	%p17, %r72, %r33;
	or.pred  	%p18, %p16, %p17;
	@%p18 bra 	$L__BB0_16;
	ld.global.f32 	%f49, [%rd3+8];
	ld.global.f32 	%f50, [%rd4+8];
	fma.rn.f32 	%f83, %f49, %f50, %f83;
$L__BB0_16:
	add.s32 	%r73, %r16, 3;
	setp.lt.s32 	%p19, %r73, 0;
	setp.ge.s32 	%p20, %r73, %r33;
	or.pred  	%p21, %p19, %p20;
	@%p21 bra 	$L__BB0_18;
	ld.global.f32 	%f51, [%rd3+12];
	ld.global.f32 	%f52, [%rd4+12];
	fma.rn.f32 	%f83, %f51, %f52, %f83;
$L__BB0_18:
	add.s32 	%r74, %r16, 4;
	setp.lt.s32 	%p22, %r74, 0;
	setp.ge.s32 	%p23, %r74, %r33;
	or.pred  	%p24, %p22, %p23;
	@%p24 bra 	$L__BB0_20;
	ld.global.f32 	%f53, [%rd3+16];
	ld.global.f32 	%f54, [%rd4+16];
	fma.rn.f32 	%f83, %f53, %f54, %f83;
$L__BB0_20:
	add.s32 	%r75, %r16, 5;
	setp.lt.s32 	%p25, %r75, 0;
	setp.ge.s32 	%p26, %r75, %r33;
	or.pred  	%p27, %p25, %p26;
	@%p27 bra 	$L__BB0_22;
	ld.global.f32 	%f55, [%rd3+20];
	ld.global.f32 	%f56, [%rd4+20];
	fma.rn.f32 	%f83, %f55, %f56, %f83;
$L__BB0_22:
	add.s32 	%r76, %r16, 6;
	setp.lt.s32 	%p28, %r76, 0;
	setp.ge.s32 	%p29, %r76, %r33;
	or.pred  	%p30, %p28, %p29;
	@%p30 bra 	$L__BB0_24;
	ld.global.f32 	%f57, [%rd3+24];
	ld.global.f32 	%f58, [%rd4+24];
	fma.rn.f32 	%f83, %f57, %f58, %f83;
$L__BB0_24:
	add.s32 	%r77, %r16, 7;
	setp.lt.s32 	%p31, %r77, 0;
	setp.ge.s32 	%p32, %r77, %r33;
	or.pred  	%p33, %p31, %p32;
	@%p33 bra 	$L__BB0_26;
	ld.global.f32 	%f59, [%rd3+28];
	ld.global.f32 	%f60, [%rd4+28];
	fma.rn.f32 	%f83, %f59, %f60, %f83;
$L__BB0_26:
	add.s32 	%r93, %r93, 8;
	setp.eq.s32 	%p34, %r93, %r9;
	mov.u32 	%r95, %r9;
	@%p34 bra 	$L__BB0_27;
	bra.uni 	$L__BB0_10;
$L__BB0_27:
	setp.eq.s32 	%p35, %r8, 0;
	@%p35 bra 	$L__BB0_6;
	add.s32 	%r78, %r8, -1;
	setp.lt.u32 	%p36, %r78, 3;
	@%p36 bra 	$L__BB0_38;
	add.s32 	%r22, %r7, %r95;
	setp.lt.s32 	%p37, %r22, 0;
	setp.ge.s32 	%p38, %r22, %r33;
	add.s32 	%r79, %r22, %r19;
	mul.wide.s32 	%rd15, %r79, 4;
	add.s64 	%rd5, %rd2, %rd15;
	add.s32 	%r80, %r95, %r20;
	mul.wide.s32 	%rd16, %r80, 4;
	add.s64 	%rd6, %rd1, %rd16;
	or.pred  	%p39, %p37, %p38;
	@%p39 bra 	$L__BB0_31;
	ld.global.f32 	%f62, [%rd5];
	ld.global.f32 	%f63, [%rd6];
	fma.rn.f32 	%f83, %f62, %f63, %f83;
$L__BB0_31:
	add.s32 	%r81, %r22, 1;
	setp.lt.s32 	%p40, %r81, 0;
	setp.ge.s32 	%p41, %r81, %r33;
	or.pred  	%p42, %p40, %p41;
	@%p42 bra 	$L__BB0_33;
	ld.global.f32 	%f64, [%rd5+4];
	ld.global.f32 	%f65, [%rd6+4];
	fma.rn.f32 	%f83, %f64, %f65, %f83;
$L__BB0_33:
	add.s32 	%r82, %r22, 2;
	setp.lt.s32 	%p43, %r82, 0;
	setp.ge.s32 	%p44, %r82, %r33;
	or.pred  	%p45, %p43, %p44;
	@%p45 bra 	$L__BB0_35;
	ld.global.f32 	%f66, [%rd5+8];
	ld.global.f32 	%f67, [%rd6+8];
	fma.rn.f32 	%f83, %f66, %f67, %f83;
$L__BB0_35:
	add.s32 	%r83, %r22, 3;
	setp.lt.s32 	%p46, %r83, 0;
	setp.ge.s32 	%p47, %r83, %r33;
	or.pred  	%p48, %p46, %p47;
	@%p48 bra 	$L__BB0_37;
	ld.global.f32 	%f68, [%rd5+12];
	ld.global.f32 	%f69, [%rd6+12];
	fma.rn.f32 	%f83, %f68, %f69, %f83;
$L__BB0_37:
	add.s32 	%r95, %r95, 4;
$L__BB0_38:
	and.b32  	%r84, %r35, 3;
	setp.eq.s32 	%p49, %r84, 0;
	@%p49 bra 	$L__BB0_6;
	setp.eq.s32 	%p50, %r84, 1;
	@%p50 bra 	$L__BB0_45;
	add.s32 	%r25, %r7, %r95;
	setp.lt.s32 	%p51, %r25, 0;
	setp.ge.s32 	%p52, %r25, %r33;
	add.s32 	%r85, %r25, %r19;
	mul.wide.s32 	%rd17, %r85, 4;
	add.s64 	%rd7, %rd2, %rd17;
	add.s32 	%r86, %r95, %r20;
	mul.wide.s32 	%rd18, %r86, 4;
	add.s64 	%rd8, %rd1, %rd18;
	or.pred  	%p53, %p51, %p52;
	@%p53 bra 	$L__BB0_42;
	ld.global.f32 	%f71, [%rd7];
	ld.global.f32 	%f72, [%rd8];
	fma.rn.f32 	%f83, %f71, %f72, %f83;
$L__BB0_42:
	add.s32 	%r87, %r25, 1;
	setp.lt.s32 	%p54, %r87, 0;
	setp.ge.s32 	%p55, %r87, %r33;
	or.pred  	%p56, %p54, %p55;
	@%p56 bra 	$L__BB0_44;
	ld.global.f32 	%f73, [%rd7+4];
	ld.global.f32 	%f74, [%rd8+4];
	fma.rn.f32 	%f83, %f73, %f74, %f83;
$L__BB0_44:
	add.s32 	%r95, %r95, 2;
$L__BB0_45:
	and.b32  	%r88, %r35, 1;
	setp.eq.b32 	%p57, %r88, 1;
	not.pred 	%p58, %p57;
	@%p58 bra 	$L__BB0_6;
	add.s32 	%r28, %r7, %r95;
	setp.lt.s32 	%p59, %r28, 0;
	setp.ge.s32 	%p60, %r28, %r33;
	or.pred  	%p61, %p59, %p60;
	@%p61 bra 	$L__BB0_6;
	add.s32 	%r89, %r28, %r19;
	add.s32 	%r90, %r95, %r20;
	mul.wide.s32 	%rd19, %r89, 4;
	add.s64 	%rd20, %rd2, %rd19;
	ld.global.f32 	%f75, [%rd20];
	mul.wide.s32 	%rd21, %r90, 4;
	add.s64 	%rd22, %rd1, %rd21;
	ld.global.f32 	%f76, [%rd22];
	fma.rn.f32 	%f83, %f75, %f76, %f83;
	bra.uni 	$L__BB0_6;
$L__BB0_48:
	setp.lt.u32 	%p9, %r35, 8;
	mad.lo.s32 	%r66, %r65, %r32, %r14;
	mul.lo.s32 	%r19, %r66, %r33;
	add.s32 	%r67, %r12, %r92;
	mul.lo.s32 	%r20, %r67, %r35;
	mov.b32 	%r95, 0;
	@%p9 bra 	$L__BB0_27;
	mov.b32 	%r93, 0;
	bra.uni 	$L__BB0_10;

}


// ===== COMPILED SASS (sm_100) =====

	.target	sm_100

	.elftype	@"ET_EXEC"


//--------------------- .note.nv.tkinfo           --------------------------
	.section	.note.nv.tkinfo,"",@"SHT_NOTE"
	.sectionflags	@"SHF_NOTE_NV_TKINFO"
	.tkinfo
        /*0018*/ 	.word	0x00000002
        /*0030*/ 	.string	""
        /*0030*/ 	.string	"ptxas"
        /*0030*/ 	.string	"Cuda compilation tools, release 13.0, V13.0.88"
        /*0030*/ 	.string	"Build cuda_13.0.r13.0/compiler.36424714_0"
        /*0030*/ 	.string	"-arch sm_100 -m 64 "



//--------------------- .note.nv.cuinfo           --------------------------
	.section	.note.nv.cuinfo,"",@"SHT_NOTE"
	.sectionflags	@"SHF_NOTE_NV_CUINFO"
        /*0018*/ 	.short	0x0002
        /*001a*/ 	.short	0x0064
        /*001c*/ 	.short	0x0082
	.zero		2


//--------------------- .nv.info                  --------------------------
	.section	.nv.info,"",@"SHT_CUDA_INFO"
	.align	4


	//----- nvinfo : EIATTR_REGCOUNT
	.align		4
        /*0000*/ 	.byte	0x04, 0x2f
        /*0002*/ 	.short	(.L_1 - .L_0)
	.align		4
.L_0:
        /*0004*/ 	.word	index@(_Z28conv_batchnorm_fusion_kernelPfS_S_S_iiiiiiiiiiii)
        /*0008*/ 	.word	0x0000001e


	//----- nvinfo : EIATTR_FRAME_SIZE
	.align		4
.L_1:
        /*000c*/ 	.byte	0x04, 0x11
        /*000e*/ 	.short	(.L_3 - .L_2)
	.align		4
.L_2:
        /*0010*/ 	.word	index@(_Z28conv_batchnorm_fusion_kernelPfS_S_S_iiiiiiiiiiii)
        /*0014*/ 	.word	0x00000000


	//----- nvinfo : EIATTR_MIN_STACK_SIZE
	.align		4
.L_3:
        /*0018*/ 	.byte	0x04, 0x12
        /*001a*/ 	.short	(.L_5 - .L_4)
	.align		4
.L_4:
        /*001c*/ 	.word	index@(_Z28conv_batchnorm_fusion_kernelPfS_S_S_iiiiiiiiiiii)
        /*0020*/ 	.word	0x00000000
.L_5:


//--------------------- .nv.compat                --------------------------
	.section	.nv.compat,"",@"SHT_CUDA_COMPAT_INFO"
	.align	4
        /*0000*/ 	.byte	0x02, 0x09, 0x00, 0x00, 0x02, 0x02, 0x01, 0x00, 0x02, 0x05, 0x05, 0x00, 0x03, 0x07, 0x01, 0x01
        /*0010*/ 	.byte	0x02, 0x03, 0x00, 0x00, 0x02, 0x06, 0x01, 0x00, 0x04, 0x0b, 0x08, 0x00, 0x09, 0x00, 0x00, 0x00
        /*0020*/ 	.byte	0x00, 0x00, 0x00, 0x00


//--------------------- .nv.info._Z28conv_batchnorm_fusion_kernelPfS_S_S_iiiiiiiiiiii --------------------------
	.section	.nv.info._Z28conv_batchnorm_fusion_kernelPfS_S_S_iiiiiiiiiiii,"",@"SHT_CUDA_INFO"
	.sectionflags	@""
	.align	4


	//----- nvinfo : EIATTR_CUDA_API_VERSION
	.align		4
        /*0000*/ 	.byte	0x04, 0x37
        /*0002*/ 	.short	(.L_7 - .L_6)
.L_6:
        /*0004*/ 	.word	0x00000082


	//----- nvinfo : EIATTR_KPARAM_INFO
	.align		4
.L_7:
        /*0008*/ 	.byte	0x04, 0x17
        /*000a*/ 	.short	(.L_9 - .L_8)
.L_8:
        /*000c*/ 	.word	0x00000000
        /*0010*/ 	.short	0x000f
        /*0012*/ 	.short	0x004c
        /*0014*/ 	.byte	0x00, 0xf0, 0x11, 0x00


	//----- nvinfo : EIATTR_KPARAM_INFO
	.align		4
.L_9:
        /*0018*/ 	.byte	0x04, 0x17
        /*001a*/ 	.short	(.L_11 - .L_10)
.L_10:
        /*001c*/ 	.word	0x00000000
        /*0020*/ 	.short	0x000e
        /*0022*/ 	.short	0x0048
        /*0024*/ 	.byte	0x00, 0xf0, 0x11, 0x00


	//----- nvinfo : EIATTR_KPARAM_INFO
	.align		4
.L_11:
        /*0028*/ 	.byte	0x04, 0x17
        /*002a*/ 	.short	(.L_13 - .L_12)
.L_12:
        /*002c*/ 	.word	0x00000000
        /*0030*/ 	.short	0x000d
        /*0032*/ 	.short	0x0044
        /*0034*/ 	.byte	0x00, 0xf0, 0x11, 0x00


	//----- nvinfo : EIATTR_KPARAM_INFO
	.align		4
.L_13:
        /*0038*/ 	.byte	0x04, 0x17
        /*003a*/ 	.short	(.L_15 - .L_14)
.L_14:
        /*003c*/ 	.word	0x00000000
        /*0040*/ 	.short	0x000c
        /*0042*/ 	.short	0x0040
        /*0044*/ 	.byte	0x00, 0xf0, 0x11, 0x00


	//----- nvinfo : EIATTR_KPARAM_INFO
	.align		4
.L_15:
        /*0048*/ 	.byte	0x04, 0x17
        /*004a*/ 	.short	(.L_17 - .L_16)
.L_16:
        /*004c*/ 	.word	0x00000000
        /*0050*/ 	.short	0x000b
        /*0052*/ 	.short	0x003c
        /*0054*/ 	.byte	0x00, 0xf0, 0x11, 0x00


	//----- nvinfo : EIATTR_KPARAM_INFO
	.align		4
.L_17:
        /*0058*/ 	.byte	0x04, 0x17
        /*005a*/ 	.short	(.L_19 - .L_18)
.L_18:
        /*005c*/ 	.word	0x00000000
        /*0060*/ 	.short	0x000a
        /*0062*/ 	.short	0x0038
        /*0064*/ 	.byte	0x00, 0xf0, 0x11, 0x00


	//----- nvinfo : EIATTR_KPARAM_INFO
	.align		4
.L_19:
        /*0068*/ 	.byte	0x04, 0x17
        /*006a*/ 	.short	(.L_21 - .L_20)
.L_20:
        /*006c*/ 	.word	0x00000000
        /*0070*/ 	.short	0x0009
        /*0072*/ 	.short	0x0034
        /*0074*/ 	.byte	0x00, 0xf0, 0x11, 0x00


	//----- nvinfo : EIATTR_KPARAM_INFO
	.align		4
.L_21:
        /*0078*/ 	.byte	0x04, 0x17
        /*007a*/ 	.short	(.L_23 - .L_22)
.L_22:
        /*007c*/ 	.word	0x00000000
        /*0080*/ 	.short	0x0008
        /*0082*/ 	.short	0x0030
        /*0084*/ 	.byte	0x00, 0xf0, 0x11, 0x00


	//----- nvinfo : EIATTR_KPARAM_INFO
	.align		4
.L_23:
        /*0088*/ 	.byte	0x04, 0x17
        /*008a*/ 	.short	(.L_25 - .L_24)
.L_24:
        /*008c*/ 	.word	0x00000000
        /*0090*/ 	.short	0x0007
        /*0092*/ 	.short	0x002c
        /*0094*/ 	.byte	0x00, 0xf0, 0x11, 0x00


	//----- nvinfo : EIATTR_KPARAM_INFO
	.align		4
.L_25:
        /*0098*/ 	.byte	0x04, 0x17
        /*009a*/ 	.short	(.L_27 - .L_26)
.L_26:
        /*009c*/ 	.word	0x00000000
        /*00a0*/ 	.short	0x0006
        /*00a2*/ 	.short	0x0028
        /*00a4*/ 	.byte	0x00, 0xf0, 0x11, 0x00


	//----- nvinfo : EIATTR_KPARAM_INFO
	.align		4
.L_27:
        /*00a8*/ 	.byte	0x04, 0x17
        /*00aa*/ 	.short	(.L_29 - .L_28)
.L_28:
        /*00ac*/ 	.word	0x00000000
        /*00b0*/ 	.short	0x0005
        /*00b2*/ 	.short	0x0024
        /*00b4*/ 	.byte	0x00, 0xf0, 0x11, 0x00


	//----- nvinfo : EIATTR_KPARAM_INFO
	.align		4
.L_29:
        /*00b8*/ 	.byte	0x04, 0x17
        /*00ba*/ 	.short	(.L_31 - .L_30)
.L_30:
        /*00bc*/ 	.word	0x00000000
        /*00c0*/ 	.short	0x0004
        /*00c2*/ 	.short	0x0020
        /*00c4*/ 	.byte	0x00, 0xf0, 0x11, 0x00


	//----- nvinfo : EIATTR_KPARAM_INFO
	.align		4
.L_31:
        /*00c8*/ 	.byte	0x04, 0x17
        /*00ca*/ 	.short	(.L_33 - .L_32)
.L_32:
        /*00cc*/ 	.word	0x00000000
        /*00d0*/ 	.short	0x0003
        /*00d2*/ 	.short	0x0018
        /*00d4*/ 	.byte	0x00, 0xf5, 0x21, 0x00


	//----- nvinfo : EIATTR_KPARAM_INFO
	.align		4
.L_33:
        /*00d8*/ 	.byte	0x04, 0x17
        /*00da*/ 	.short	(.L_35 - .L_34)
.L_34:
        /*00dc*/ 	.word	0x00000000
        /*00e0*/ 	.short	0x0002
        /*00e2*/ 	.short	0x0010
        /*00e4*/ 	.byte	0x00, 0xf5, 0x21, 0x00


	//----- nvinfo : EIATTR_KPARAM_INFO
	.align		4
.L_35:
        /*00e8*/ 	.byte	0x04, 0x17
        /*00ea*/ 	.short	(.L_37 - .L_36)
.L_36:
        /*00ec*/ 	.word	0x00000000
        /*00f0*/ 	.short	0x0001
        /*00f2*/ 	.short	0x0008
        /*00f4*/ 	.byte	0x00, 0xf5, 0x21, 0x00


	//----- nvinfo : EIATTR_KPARAM_INFO
	.align		4
.L_37:
        /*00f8*/ 	.byte	0x04, 0x17
        /*00fa*/ 	.short	(.L_39 - .L_38)
.L_38:
        /*00fc*/ 	.word	0x00000000
        /*0100*/ 	.short	0x0000
        /*0102*/ 	.short	0x0000
        /*0104*/ 	.byte	0x00, 0xf5, 0x21, 0x00


	//----- nvinfo : EIATTR_SPARSE_MMA_MASK
	.align		4
.L_39:
        /*0108*/ 	.byte	0x03, 0x50
        /*010a*/ 	.short	0x0000


	//----- nvinfo : EIATTR_MAXREG_COUNT
	.align		4
        /*010c*/ 	.byte	0x03, 0x1b
        /*010e*/ 	.short	0x00ff


	//----- nvinfo : EIATTR_MERCURY_ISA_VERSION
	.align		4
        /*0110*/ 	.byte	0x03, 0x5f
        /*0112*/ 	.short	0x0101


	//----- nvinfo : EIATTR_VRC_CTA_INIT_COUNT
	.align		4
        /*0114*/ 	.byte	0x02, 0x4a
	.zero		1
	.zero		1


	//----- nvinfo : EIATTR_EXIT_INSTR_OFFSETS
	.align		4
        /*0118*/ 	.byte	0x04, 0x1c
        /*011a*/ 	.short	(.L_41 - .L_40)


	//   ....[0]....
.L_40:
        /*011c*/ 	.word	0x00000070


	//   ....[1]....
        /*0120*/ 	.word	0x00001560


	//----- nvinfo : EIATTR_CRS_STACK_SIZE
	.align		4
.L_41:
        /*0124*/ 	.byte	0x04, 0x1e
        /*0126*/ 	.short	(.L_43 - .L_42)
.L_42:
        /*0128*/ 	.word	0x00000000


	//----- nvinfo : EIATTR_CBANK_PARAM_SIZE
	.align		4
.L_43:
        /*012c*/ 	.byte	0x03, 0x19
        /*012e*/ 	.short	0x0050


	//----- nvinfo : EIATTR_PARAM_CBANK
	.align		4
        /*0130*/ 	.byte	0x04, 0x0a
        /*0132*/ 	.short	(.L_45 - .L_44)
	.align		4
.L_44:
        /*0134*/ 	.word	index@(.nv.constant0._Z28conv_batchnorm_fusion_kernelPfS_S_S_iiiiiiiiiiii)
        /*0138*/ 	.short	0x0380
        /*013a*/ 	.short	0x0050


	//----- nvinfo : EIATTR_SW_WAR
	.align		4
.L_45:
        /*013c*/ 	.byte	0x04, 0x36
        /*013e*/ 	.short	(.L_47 - .L_46)
.L_46:
        /*0140*/ 	.word	0x00000008
.L_47:


//--------------------- .nv.callgraph             --------------------------
	.section	.nv.callgraph,"",@"SHT_CUDA_CALLGRAPH"
	.align	4
	.sectionentsize	8
	.align		4
        /*0000*/ 	.word	0x00000000
	.align		4
        /*0004*/ 	.word	0xffffffff
	.align		4
        /*0008*/ 	.word	0x00000000
	.align		4
        /*000c*/ 	.word	0xfffffffe
	.align		4
        /*0010*/ 	.word	0x00000000
	.align		4
        /*0014*/ 	.word	0xfffffffd
	.align		4
        /*0018*/ 	.word	0x00000000
	.align		4
        /*001c*/ 	.word	0xfffffffc


//--------------------- .text._Z28conv_batchnorm_fusion_kernelPfS_S_S_iiiiiiiiiiii --------------------------
	.section	.text._Z28conv_batchnorm_fusion_kernelPfS_S_S_iiiiiiiiiiii,"ax",@progbits
	.align	128
        .global         _Z28conv_batchnorm_fusion_kernelPfS_S_S_iiiiiiiiiiii
        .type           _Z28conv_batchnorm_fusion_kernelPfS_S_S_iiiiiiiiiiii,@function
        .size           _Z28conv_batchnorm_fusion_kernelPfS_S_S_iiiiiiiiiiii,(.L_x_11 - _Z28conv_batchnorm_fusion_kernelPfS_S_S_iiiiiiiiiiii)
        .other          _Z28conv_batchnorm_fusion_kernelPfS_S_S_iiiiiiiiiiii,@"STO_CUDA_ENTRY STV_DEFAULT"
_Z28conv_batchnorm_fusion_kernelPfS_S_S_iiiiiiiiiiii:
.text._Z28conv_batchnorm_fusion_kernelPfS_S_S_iiiiiiiiiiii:
[----:B------:R-:W-:Y:S01]  /*0000*/  LDC R1, c[0x0][0x37c] ;  /* 0x0000df00ff017b82 */ /* 0x000fe20000000800 */
[----:B------:R-:W0:Y:S07]  /*0010*/  S2R R3, SR_TID.X ;  /* 0x0000000000037919 */ /* 0x000e2e0000002100 */
[----:B------:R-:W0:Y:S01]  /*0020*/  S2UR UR4, SR_CTAID.X ;  /* 0x00000000000479c3 */ /* 0x000e220000002500 */
[----:B------:R-:W1:Y:S07]  /*0030*/  LDCU UR5, c[0x0][0x3cc] ;  /* 0x00007980ff0577ac */ /* 0x000e6e0008000800 */
[----:B------:R-:W0:Y:S02]  /*0040*/  LDC R0, c[0x0][0x360] ;  /* 0x0000d800ff007b82 */ /* 0x000e240000000800 */
[----:B0-----:R-:W-:-:S05]  /*0050*/  IMAD R0, R0, UR4, R3 ;  /* 0x0000000400007c24 */ /* 0x001fca000f8e0203 */
[----:B-1----:R-:W-:-:S13]  /*0060*/  ISETP.GE.AND P0, PT, R0, UR5, PT ;  /* 0x0000000500007c0c */ /* 0x002fda000bf06270 */
[----:B------:R-:W-:Y:S05]  /*0070*/  @P0 EXIT ;  /* 0x000000000000094d */ /* 0x000fea0003800000 */
[----:B------:R-:W0:Y:S01]  /*0080*/  LDC R7, c[0x0][0x3c8] ;  /* 0x0000f200ff077b82 */ /* 0x000e220000000800 */
[----:B------:R-:W1:Y:S01]  /*0090*/  LDCU UR4, c[0x0][0x3b0] ;  /* 0x00007600ff0477ac */ /* 0x000e620008000800 */
[----:B------:R-:W1:Y:S06]  /*00a0*/  LDCU UR7, c[0x0][0x3b8] ;  /* 0x00007700ff0777ac */ /* 0x000e6c0008000800 */
[----:B------:R-:W2:Y:S01]  /*00b0*/  LDC R5, c[0x0][0x3c4] ;  /* 0x0000f100ff057b82 */ /* 0x000ea20000000800 */
[----:B------:R-:W3:Y:S01]  /*00c0*/  LDCU UR5, c[0x0][0x3b4] ;  /* 0x00007680ff0577ac */ /* 0x000ee20008000800 */
[----:B------:R-:W4:Y:S06]  /*00d0*/  LDCU.64 UR10, c[0x0][0x358] ;  /* 0x00006b00ff0a77ac */ /* 0x000f2c0008000a00 */
[----:B------:R-:W5:Y:S01]  /*00e0*/  LDC R6, c[0x0][0x3c0] ;  /* 0x0000f000ff067b82 */ /* 0x000f620000000800 */
[----:B-1----:R-:W-:Y:S01]  /*00f0*/  UIADD3 UR4, UPT, UPT, UR4, -UR7, URZ ;  /* 0x8000000704047290 */ /* 0x002fe2000fffe0ff */
[----:B0-----:R-:W-:-:S04]  /*0100*/  IABS R14, R7 ;  /* 0x00000007000e7213 */ /* 0x001fc80000000000 */
[----:B------:R-:W0:Y:S01]  /*0110*/  I2F.RP R2, R14 ;  /* 0x0000000e00027306 */ /* 0x000e220000209400 */
[----:B-----5:R-:W-:-:S05]  /*0120*/  LEA R4, R6, UR4, 0x1 ;  /* 0x0000000406047c11 */ /* 0x020fca000f8e08ff */
[----:B------:R-:W3:Y:S02]  /*0130*/  LDCU UR4, c[0x0][0x3ac] ;  /* 0x00007580ff0477ac */ /* 0x000ee40008000800 */
[----:B0-----:R-:W0:Y:S01]  /*0140*/  MUFU.RCP R2, R2 ;  /* 0x0000000200027308 */ /* 0x001e220000001000 */
[----:B------:R-:W-:Y:S02]  /*0150*/  IABS R10, R4 ;  /* 0x00000004000a7213 */ /* 0x000fe40000000000 */
[----:B------:R-:W-:-:S04]  /*0160*/  LOP3.LUT R4, R4, R7, RZ, 0x3c, !PT ;  /* 0x0000000704047212 */ /* 0x000fc800078e3cff */
[----:B------:R-:W-:Y:S01]  /*0170*/  ISETP.GE.AND P2, PT, R4, RZ, PT ;  /* 0x000000ff0400720c */ /* 0x000fe20003f46270 */
[----:B---3--:R-:W-:Y:S01]  /*0180*/  UIADD3 UR4, UPT, UPT, UR4, -UR5, URZ ;  /* 0x8000000504047290 */ /* 0x008fe2000fffe0ff */
[----:B0-----:R-:W-:Y:S01]  /*0190*/  VIADD R8, R2, 0xffffffe ;  /* 0x0ffffffe02087836 */ /* 0x001fe20000000000 */
[----:B--2---:R-:W-:-:S03]  /*01a0*/  IABS R2, R5 ;  /* 0x0000000500027213 */ /* 0x004fc60000000000 */
[----:B------:R0:W1:Y:S08]  /*01b0*/  F2I.FTZ.U32.TRUNC.NTZ R9, R8 ;  /* 0x0000000800097305 */ /* 0x000070000021f000 */
[----:B------:R-:W2:Y:S01]  /*01c0*/  I2F.RP R12, R2 ;  /* 0x00000002000c7306 */ /* 0x000ea20000209400 */
[----:B0-----:R-:W-:Y:S02]  /*01d0*/  HFMA2 R8, -RZ, RZ, 0, 0 ;  /* 0x00000000ff087431 */ /* 0x001fe400000001ff */
[----:B-1----:R-:W-:-:S04]  /*01e0*/  IMAD.MOV R3, RZ, RZ, -R9 ;  /* 0x000000ffff037224 */ /* 0x002fc800078e0a09 */
[----:B------:R-:W-:-:S04]  /*01f0*/  IMAD R3, R3, R14, RZ ;  /* 0x0000000e03037224 */ /* 0x000fc800078e02ff */
[----:B------:R-:W-:Y:S01]  /*0200*/  IMAD.HI.U32 R8, R9, R3, R8 ;  /* 0x0000000309087227 */ /* 0x000fe200078e0008 */
[----:B--2---:R-:W0:Y:S03]  /*0210*/  MUFU.RCP R12, R12 ;  /* 0x0000000c000c7308 */ /* 0x004e260000001000 */
[----:B------:R-:W-:-:S04]  /*0220*/  IMAD.MOV.U32 R9, RZ, RZ, R10 ;  /* 0x000000ffff097224 */ /* 0x000fc800078e000a */
[----:B------:R-:W-:-:S04]  /*0230*/  IMAD.HI.U32 R3, R8, R9, RZ ;  /* 0x0000000908037227 */ /* 0x000fc800078e00ff */
[----:B------:R-:W-:-:S04]  /*0240*/  IMAD.MOV R8, RZ, RZ, -R3 ;  /* 0x000000ffff087224 */ /* 0x000fc800078e0a03 */
[----:B------:R-:W-:Y:S01]  /*0250*/  IMAD R9, R14, R8, R9 ;  /* 0x000000080e097224 */ /* 0x000fe200078e0209 */
[----:B0-----:R-:W-:Y:S01]  /*0260*/  IADD3 R10, PT, PT, R12, 0xffffffe, RZ ;  /* 0x0ffffffe0c0a7810 */ /* 0x001fe20007ffe0ff */
[----:B------:R-:W0:Y:S03]  /*0270*/  LDC R8, c[0x0][0x3bc] ;  /* 0x0000ef00ff087b82 */ /* 0x000e260000000800 */
[----:B------:R-:W-:Y:S01]  /*0280*/  ISETP.GT.U32.AND P1, PT, R14, R9, PT ;  /* 0x000000090e00720c */ /* 0x000fe20003f24070 */
[----:B------:R1:W2:Y:S02]  /*0290*/  F2I.FTZ.U32.TRUNC.NTZ R11, R10 ;  /* 0x0000000a000b7305 */ /* 0x0002a4000021f000 */
[----:B-1----:R-:W-:-:S10]  /*02a0*/  MOV R10, RZ ;  /* 0x000000ff000a7202 */ /* 0x002fd40000000f00 */
[----:B------:R-:W-:Y:S02]  /*02b0*/  @!P1 IMAD.IADD R9, R9, 0x1, -R14 ;  /* 0x0000000109099824 */ /* 0x000fe400078e0a0e */
[----:B------:R-:W-:Y:S01]  /*02c0*/  @!P1 VIADD R3, R3, 0x1 ;  /* 0x0000000103039836 */ /* 0x000fe20000000000 */
[----:B------:R-:W-:Y:S02]  /*02d0*/  ISETP.NE.AND P1, PT, R7, RZ, PT ;  /* 0x000000ff0700720c */ /* 0x000fe40003f25270 */
[----:B------:R-:W-:Y:S02]  /*02e0*/  ISETP.GE.U32.AND P0, PT, R9, R14, PT ;  /* 0x0000000e0900720c */ /* 0x000fe40003f06070 */
[----:B--2---:R-:W-:Y:S02]  /*02f0*/  IADD3 R9, PT, PT, RZ, -R11, RZ ;  /* 0x8000000bff097210 */ /* 0x004fe40007ffe0ff */
[----:B0-----:R-:W-:Y:S01]  /*0300*/  LEA R4, R8, UR4, 0x1 ;  /* 0x0000000408047c11 */ /* 0x001fe2000f8e08ff */
[----:B------:R-:W0:Y:S02]  /*0310*/  LDCU UR4, c[0x0][0x3a4] ;  /* 0x00007480ff0477ac */ /* 0x000e240008000800 */
[----:B------:R-:W-:Y:S01]  /*0320*/  IMAD R9, R9, R2, RZ ;  /* 0x0000000209097224 */ /* 0x000fe200078e02ff */
[----:B------:R-:W-:-:S02]  /*0330*/  IABS R13, R4 ;  /* 0x00000004000d7213 */ /* 0x000fc40000000000 */
[----:B------:R-:W-:Y:S01]  /*0340*/  LOP3.LUT R4, R4, R5, RZ, 0x3c, !PT ;  /* 0x0000000504047212 */ /* 0x000fe200078e3cff */
[----:B------:R-:W-:-:S04]  /*0350*/  IMAD.HI.U32 R10, R11, R9, R10 ;  /* 0x000000090b0a7227 */ /* 0x000fc800078e000a */
[----:B------:R-:W-:Y:S02]  /*0360*/  @P0 VIADD R3, R3, 0x1 ;  /* 0x0000000103030836 */ /* 0x000fe40000000000 */
[----:B------:R-:W-:-:S04]  /*0370*/  IMAD.HI.U32 R11, R10, R13, RZ ;  /* 0x0000000d0a0b7227 */ /* 0x000fc800078e00ff */
[----:B------:R-:W-:Y:S01]  /*0380*/  @!P2 IMAD.MOV R3, RZ, RZ, -R3 ;  /* 0x000000ffff03a224 */ /* 0x000fe200078e0a03 */
[----:B------:R-:W-:Y:S01]  /*0390*/  @!P1 LOP3.LUT R3, RZ, R7, RZ, 0x33, !PT ;  /* 0x00000007ff039212 */ /* 0x000fe200078e33ff */
[----:B------:R-:W-:Y:S01]  /*03a0*/  IMAD.MOV R12, RZ, RZ, -R11 ;  /* 0x000000ffff0c7224 */ /* 0x000fe200078e0a0b */
[----:B------:R-:W-:Y:S01]  /*03b0*/  ISETP.GE.AND P2, PT, R4, RZ, PT ;  /* 0x000000ff0400720c */ /* 0x000fe20003f46270 */
[----:B0-----:R-:W-:Y:S02]  /*03c0*/  UISETP.GE.AND UP0, UPT, UR4, 0x1, UPT ;  /* 0x000000010400788c */ /* 0x001fe4000bf06270 */
[----:B------:R-:W-:Y:S02]  /*03d0*/  VIADD R9, R3, 0x1 ;  /* 0x0000000103097836 */ /* 0x000fe40000000000 */
[----:B------:R-:W-:-:S03]  /*03e0*/  IMAD R13, R2, R12, R13 ;  /* 0x0000000c020d7224 */ /* 0x000fc600078e020d */
[----:B------:R-:W-:Y:S02]  /*03f0*/  IABS R10, R9 ;  /* 0x00000009000a7213 */ /* 0x000fe40000000000 */
[----:B------:R-:W-:Y:S02]  /*0400*/  ISETP.GT.U32.AND P1, PT, R2, R13, PT ;  /* 0x0000000d0200720c */ /* 0x000fe40003f24070 */
[----:B------:R-:W0:Y:S01]  /*0410*/  I2F.RP R12, R10 ;  /* 0x0000000a000c7306 */ /* 0x000e220000209400 */
[----:B------:R-:W-:-:S10]  /*0420*/  IABS R17, R9 ;  /* 0x0000000900117213 */ /* 0x000fd40000000000 */
[-C--:B------:R-:W-:Y:S01]  /*0430*/  @!P1 IADD3 R13, PT, PT, R13, -R2.reuse, RZ ;  /* 0x800000020d0d9210 */ /* 0x080fe20007ffe0ff */
[----:B------:R-:W-:Y:S01]  /*0440*/  @!P1 VIADD R11, R11, 0x1 ;  /* 0x000000010b0b9836 */ /* 0x000fe20000000000 */
[----:B------:R-:W-:Y:S01]  /*0450*/  ISETP.NE.AND P1, PT, R5, RZ, PT ;  /* 0x000000ff0500720c */ /* 0x000fe20003f25270 */
[----:B0-----:R-:W0:Y:S01]  /*0460*/  MUFU.RCP R12, R12 ;  /* 0x0000000c000c7308 */ /* 0x001e220000001000 */
[----:B------:R-:W-:-:S13]  /*0470*/  ISETP.GE.U32.AND P0, PT, R13, R2, PT ;  /* 0x000000020d00720c */ /* 0x000fda0003f06070 */
[----:B------:R-:W-:Y:S01]  /*0480*/  @P0 IADD3 R11, PT, PT, R11, 0x1, RZ ;  /* 0x000000010b0b0810 */ /* 0x000fe20007ffe0ff */
[----:B0-----:R-:W-:Y:S01]  /*0490*/  VIADD R14, R12, 0xffffffe ;  /* 0x0ffffffe0c0e7836 */ /* 0x001fe20000000000 */
[----:B------:R-:W-:-:S03]  /*04a0*/  IABS R12, R0 ;  /* 0x00000000000c7213 */ /* 0x000fc60000000000 */
[----:B------:R-:W-:Y:S01]  /*04b0*/  IMAD.MOV.U32 R4, RZ, RZ, R11 ;  /* 0x000000ffff047224 */ /* 0x000fe200078e000b */
[----:B------:R0:W1:Y:S03]  /*04c0*/  F2I.FTZ.U32.TRUNC.NTZ R15, R14 ;  /* 0x0000000e000f7305 */ /* 0x000066000021f000 */
[----:B------:R-:W-:Y:S01]  /*04d0*/  @!P2 IMAD.MOV R4, RZ, RZ, -R4 ;  /* 0x000000ffff04a224 */ /* 0x000fe200078e0a04 */
[----:B------:R-:W-:-:S04]  /*04e0*/  @!P1 LOP3.LUT R4, RZ, R5, RZ, 0x33, !PT ;  /* 0x00000005ff049212 */ /* 0x000fc800078e33ff */
[----:B------:R-:W-:Y:S01]  /*04f0*/  IADD3 R2, PT, PT, R4, 0x1, RZ ;  /* 0x0000000104027810 */ /* 0x000fe20007ffe0ff */
[----:B0-----:R-:W-:-:S03]  /*0500*/  IMAD.MOV.U32 R14, RZ, RZ, RZ ;  /* 0x000000ffff0e7224 */ /* 0x001fc600078e00ff */
[-C--:B------:R-:W-:Y:S02]  /*0510*/  IABS R13, R2.reuse ;  /* 0x00000002000d7213 */ /* 0x080fe40000000000 */
[----:B------:R-:W-:Y:S01]  /*0520*/  IABS R18, R2 ;  /* 0x0000000200127213 */ /* 0x000fe20000000000 */
[----:B-1----:R-:W-:Y:S01]  /*0530*/  IMAD.MOV R11, RZ, RZ, -R15 ;  /* 0x000000ffff0b7224 */ /* 0x002fe200078e0a0f */
[----:B------:R-:W0:Y:S02]  /*0540*/  I2F.RP R16, R13 ;  /* 0x0000000d00107306 */ /* 0x000e240000209400 */
[----:B------:R-:W-:Y:S01]  /*0550*/  IADD3 R18, PT, PT, RZ, -R18, RZ ;  /* 0x80000012ff127210 */ /* 0x000fe20007ffe0ff */
[----:B------:R-:W-:-:S04]  /*0560*/  IMAD R11, R11, R10, RZ ;  /* 0x0000000a0b0b7224 */ /* 0x000fc800078e02ff */
[----:B------:R-:W-:Y:S01]  /*0570*/  IMAD.HI.U32 R14, R15, R11, R14 ;  /* 0x0000000b0f0e7227 */ /* 0x000fe200078e000e */
[----:B------:R-:W-:-:S03]  /*0580*/  MOV R11, R12 ;  /* 0x0000000c000b7202 */ /* 0x000fc60000000f00 */
[----:B------:R-:W-:Y:S02]  /*0590*/  IMAD.MOV R12, RZ, RZ, -R17 ;  /* 0x000000ffff0c7224 */ /* 0x000fe400078e0a11 */
[----:B------:R-:W-:Y:S01]  /*05a0*/  IMAD.HI.U32 R14, R14, R11, RZ ;  /* 0x0000000b0e0e7227 */ /* 0x000fe200078e00ff */
[----:B0-----:R-:W0:Y:S03]  /*05b0*/  MUFU.RCP R16, R16 ;  /* 0x0000001000107308 */ /* 0x001e260000001000 */
[----:B------:R-:W-:Y:S02]  /*05c0*/  IMAD R11, R14, R12, R11 ;  /* 0x0000000c0e0b7224 */ /* 0x000fe400078e020b */
[----:B------:R-:W1:Y:S03]  /*05d0*/  LDC R12, c[0x0][0x3a8] ;  /* 0x0000ea00ff0c7b82 */ /* 0x000e660000000800 */
[----:B------:R-:W-:-:S02]  /*05e0*/  ISETP.GT.U32.AND P1, PT, R10, R11, PT ;  /* 0x0000000b0a00720c */ /* 0x000fc40003f24070 */
[----:B0-----:R-:W-:-:S11]  /*05f0*/  IADD3 R15, PT, PT, R16, 0xffffffe, RZ ;  /* 0x0ffffffe100f7810 */ /* 0x001fd60007ffe0ff */
[----:B------:R-:W-:Y:S02]  /*0600*/  @!P1 IMAD.IADD R11, R11, 0x1, -R10 ;  /* 0x000000010b0b9824 */ /* 0x000fe400078e0a0a */
[----:B------:R-:W-:Y:S01]  /*0610*/  @!P1 VIADD R14, R14, 0x1 ;  /* 0x000000010e0e9836 */ /* 0x000fe20000000000 */
[----:B------:R-:W-:Y:S02]  /*0620*/  ISETP.NE.AND P1, PT, R9, RZ, PT ;  /* 0x000000ff0900720c */ /* 0x000fe40003f25270 */
[----:B------:R-:W-:Y:S02]  /*0630*/  ISETP.GE.U32.AND P0, PT, R11, R10, PT ;  /* 0x0000000a0b00720c */ /* 0x000fe40003f06070 */
[----:B------:R1:W0:Y:S01]  /*0640*/  F2I.FTZ.U32.TRUNC.NTZ R11, R15 ;  /* 0x0000000f000b7305 */ /* 0x000222000021f000 */
[----:B------:R-:W-:-:S04]  /*0650*/  LOP3.LUT R10, R0, R9, RZ, 0x3c, !PT ;  /* 0x00000009000a7212 */ /* 0x000fc800078e3cff */
[----:B------:R-:W-:Y:S02]  /*0660*/  ISETP.GE.AND P2, PT, R10, RZ, PT ;  /* 0x000000ff0a00720c */ /* 0x000fe40003f46270 */
[----:B-1----:R-:W-:-:S04]  /*0670*/  IABS R15, R12 ;  /* 0x0000000c000f7213 */ /* 0x002fc80000000000 */
[----:B------:R-:W-:Y:S01]  /*0680*/  @P0 VIADD R14, R14, 0x1 ;  /* 0x000000010e0e0836 */ /* 0x000fe20000000000 */
[----:B------:R-:W1:Y:S01]  /*0690*/  I2F.RP R17, R15 ;  /* 0x0000000f00117306 */ /* 0x000e620000209400 */
[----:B0-----:R-:W-:-:S05]  /*06a0*/  IADD3 R10, PT, PT, RZ, -R11, RZ ;  /* 0x8000000bff0a7210 */ /* 0x001fca0007ffe0ff */
[----:B------:R-:W-:Y:S01]  /*06b0*/  @!P2 IMAD.MOV R14, RZ, RZ, -R14 ;  /* 0x000000ffff0ea224 */ /* 0x000fe200078e0a0e */
[----:B------:R-:W-:Y:S01]  /*06c0*/  @!P1 LOP3.LUT R14, RZ, R9, RZ, 0x33, !PT ;  /* 0x00000009ff0e9212 */ /* 0x000fe200078e33ff */
[----:B------:R-:W-:Y:S02]  /*06d0*/  IMAD R9, R10, R13, RZ ;  /* 0x0000000d0a097224 */ /* 0x000fe400078e02ff */
[----:B------:R-:W-:Y:S01]  /*06e0*/  IMAD.MOV.U32 R10, RZ, RZ, RZ ;  /* 0x000000ffff0a7224 */ /* 0x000fe200078e00ff */
[----:B------:R-:W-:-:S03]  /*06f0*/  IABS R16, R14 ;  /* 0x0000000e00107213 */ /* 0x000fc60000000000 */
[----:B------:R-:W-:Y:S01]  /*0700*/  IMAD.HI.U32 R10, R11, R9, R10 ;  /* 0x000000090b0a7227 */ /* 0x000fe200078e000a */
[----:B-1----:R-:W0:Y:S03]  /*0710*/  MUFU.RCP R17, R17 ;  /* 0x0000001100117308 */ /* 0x002e260000001000 */
[----:B------:R-:W-:Y:S02]  /*0720*/  IMAD.MOV.U32 R9, RZ, RZ, R16 ;  /* 0x000000ffff097224 */ /* 0x000fe400078e0010 */
[----:B------:R-:W-:Y:S02]  /*0730*/  IMAD.MOV.U32 R16, RZ, RZ, R18 ;  /* 0x000000ffff107224 */ /* 0x000fe400078e0012 */
[----:B------:R-:W-:-:S04]  /*0740*/  IMAD.HI.U32 R10, R10, R9, RZ ;  /* 0x000000090a0a7227 */ /* 0x000fc800078e00ff */
[----:B------:R-:W-:Y:S01]  /*0750*/  IMAD R16, R10, R16, R9 ;  /* 0x000000100a107224 */ /* 0x000fe200078e0209 */
[----:B------:R-:W-:-:S04]  /*0760*/  LOP3.LUT R9, R14, R2, RZ, 0x3c, !PT ;  /* 0x000000020e097212 */ /* 0x000fc800078e3cff */
[----:B------:R-:W-:Y:S01]  /*0770*/  ISETP.GT.U32.AND P1, PT, R13, R16, PT ;  /* 0x000000100d00720c */ /* 0x000fe20003f24070 */
[----:B0-----:R-:W-:Y:S01]  /*0780*/  VIADD R11, R17, 0xffffffe ;  /* 0x0ffffffe110b7836 */ /* 0x001fe20000000000 */
[----:B------:R-:W-:-:S05]  /*0790*/  ISETP.GE.AND P2, PT, R9, RZ, PT ;  /* 0x000000ff0900720c */ /* 0x000fca0003f46270 */
[----:B------:R-:W0:Y:S06]  /*07a0*/  F2I.FTZ.U32.TRUNC.NTZ R11, R11 ;  /* 0x0000000b000b7305 */ /* 0x000e2c000021f000 */
[-C--:B------:R-:W-:Y:S01]  /*07b0*/  @!P1 IADD3 R16, PT, PT, R16, -R13.reuse, RZ ;  /* 0x8000000d10109210 */ /* 0x080fe20007ffe0ff */
[----:B------:R-:W-:Y:S01]  /*07c0*/  @!P1 VIADD R10, R10, 0x1 ;  /* 0x000000010a0a9836 */ /* 0x000fe20000000000 */
[----:B------:R-:W-:Y:S02]  /*07d0*/  ISETP.NE.AND P1, PT, R2, RZ, PT ;  /* 0x000000ff0200720c */ /* 0x000fe40003f25270 */
[----:B------:R-:W-:-:S13]  /*07e0*/  ISETP.GE.U32.AND P0, PT, R16, R13, PT ;  /* 0x0000000d1000720c */ /* 0x000fda0003f06070 */
[----:B------:R-:W-:-:S05]  /*07f0*/  @P0 IADD3 R10, PT, PT, R10, 0x1, RZ ;  /* 0x000000010a0a0810 */ /* 0x000fca0007ffe0ff */
[----:B------:R-:W-:Y:S02]  /*0800*/  IMAD.MOV.U32 R17, RZ, RZ, R10 ;  /* 0x000000ffff117224 */ /* 0x000fe400078e000a */
[----:B0-----:R-:W-:-:S03]  /*0810*/  IMAD.MOV R10, RZ, RZ, -R11 ;  /* 0x000000ffff0a7224 */ /* 0x001fc600078e0a0b */
[----:B------:R-:W-:Y:S01]  /*0820*/  @!P2 IADD3 R17, PT, PT, -R17, RZ, RZ ;  /* 0x000000ff1111a210 */ /* 0x000fe20007ffe1ff */
[----:B------:R-:W-:Y:S01]  /*0830*/  IMAD R9, R10, R15, RZ ;  /* 0x0000000f0a097224 */ /* 0x000fe200078e02ff */
[----:B------:R-:W-:Y:S01]  /*0840*/  @!P1 LOP3.LUT R17, RZ, R2, RZ, 0x33, !PT ;  /* 0x00000002ff119212 */ /* 0x000fe200078e33ff */
[----:B------:R-:W-:-:S03]  /*0850*/  IMAD.MOV.U32 R10, RZ, RZ, RZ ;  /* 0x000000ffff0a7224 */ /* 0x000fc600078e00ff */
[----:B------:R-:W-:Y:S01]  /*0860*/  IABS R2, R17 ;  /* 0x0000001100027213 */ /* 0x000fe20000000000 */
[----:B------:R-:W-:-:S04]  /*0870*/  IMAD.HI.U32 R10, R11, R9, R10 ;  /* 0x000000090b0a7227 */ /* 0x000fc800078e000a */
[----:B------:R-:W-:Y:S02]  /*0880*/  IMAD.MOV.U32 R9, RZ, RZ, R2 ;  /* 0x000000ffff097224 */ /* 0x000fe400078e0002 */
[----:B------:R-:W-:Y:S02]  /*0890*/  IMAD R11, R4, R17, R17 ;  /* 0x00000011040b7224 */ /* 0x000fe400078e0211 */
[----:B------:R-:W-:-:S03]  /*08a0*/  IMAD.HI.U32 R2, R10, R9, RZ ;  /* 0x000000090a027227 */ /* 0x000fc600078e00ff */
[----:B------:R-:W-:Y:S01]  /*08b0*/  IADD3 R11, PT, PT, R14, -R11, RZ ;  /* 0x8000000b0e0b7210 */ /* 0x000fe20007ffe0ff */
[----:B------:R-:W-:Y:S01]  /*08c0*/  IMAD.MOV.U32 R4, RZ, RZ, RZ ;  /* 0x000000ffff047224 */ /* 0x000fe200078e00ff */
[----:B------:R-:W-:-:S05]  /*08d0*/  IADD3 R10, PT, PT, -R2, RZ, RZ ;  /* 0x000000ff020a7210 */ /* 0x000fca0007ffe1ff */
[----:B------:R-:W-:Y:S01]  /*08e0*/  IMAD R10, R15, R10, R9 ;  /* 0x0000000a0f0a7224 */ /* 0x000fe200078e0209 */
[----:B------:R-:W-:-:S04]  /*08f0*/  LOP3.LUT R9, R17, R12, RZ, 0x3c, !PT ;  /* 0x0000000c11097212 */ /* 0x000fc800078e3cff */
[----:B------:R-:W-:Y:S02]  /*0900*/  ISETP.GT.U32.AND P1, PT, R15, R10, PT ;  /* 0x0000000a0f00720c */ /* 0x000fe40003f24070 */
[----:B------:R-:W-:Y:S01]  /*0910*/  ISETP.GE.AND P2, PT, R9, RZ, PT ;  /* 0x000000ff0900720c */ /* 0x000fe20003f46270 */
[----:B------:R-:W-:-:S10]  /*0920*/  IMAD R9, R3, R14, R14 ;  /* 0x0000000e03097224 */ /* 0x000fd400078e020e */
[----:B------:R-:W-:Y:S02]  /*0930*/  @!P1 IMAD.IADD R10, R10, 0x1, -R15 ;  /* 0x000000010a0a9824 */ /* 0x000fe400078e0a0f */
[----:B------:R-:W-:Y:S01]  /*0940*/  @!P1 VIADD R2, R2, 0x1 ;  /* 0x0000000102029836 */ /* 0x000fe20000000000 */
[----:B------:R-:W-:Y:S02]  /*0950*/  ISETP.NE.AND P1, PT, R12, RZ, PT ;  /* 0x000000ff0c00720c */ /* 0x000fe40003f25270 */
[----:B------:R-:W-:-:S13]  /*0960*/  ISETP.GE.U32.AND P0, PT, R10, R15, PT ;  /* 0x0000000f0a00720c */ /* 0x000fda0003f06070 */
[----:B------:R-:W-:-:S05]  /*0970*/  @P0 IADD3 R2, PT, PT, R2, 0x1, RZ ;  /* 0x0000000102020810 */ /* 0x000fca0007ffe0ff */
[----:B------:R-:W-:Y:S01]  /*0980*/  @!P2 IMAD.MOV R2, RZ, RZ, -R2 ;  /* 0x000000ffff02a224 */ /* 0x000fe200078e0a02 */
[----:B------:R-:W-:-:S05]  /*0990*/  @!P1 LOP3.LUT R2, RZ, R12, RZ, 0x33, !PT ;  /* 0x0000000cff029212 */ /* 0x000fca00078e33ff */
[----:B------:R-:W-:-:S04]  /*09a0*/  IMAD.MOV R13, RZ, RZ, -R2 ;  /* 0x000000ffff0d7224 */ /* 0x000fc800078e0a02 */
[----:B------:R-:W-:Y:S01]  /*09b0*/  IMAD R3, R12, R13, R17 ;  /* 0x0000000d0c037224 */ /* 0x000fe200078e0211 */
[----:B----4-:R-:W-:Y:S06]  /*09c0*/  BRA.U !UP0, `(.L_x_0) ;  /* 0x0000000908c87547 */ /* 0x010fec000b800000 */
[----:B------:R-:W-:Y:S01]  /*09d0*/  UISETP.GE.AND UP0, UPT, UR5, 0x1, UPT ;  /* 0x000000010500788c */ /* 0x000fe2000bf06270 */
[----:B------:R-:W-:Y:S02]  /*09e0*/  IMAD.IADD R9, R0, 0x1, -R9 ;  /* 0x0000000100097824 */ /* 0x000fe400078e0a09 */
[----:B------:R-:W-:Y:S02]  /*09f0*/  IMAD R5, R11, R5, -R8 ;  /* 0x000000050b057224 */ /* 0x000fe400078e0a08 */
[----:B------:R-:W-:-:S04]  /*0a00*/  IMAD R7, R9, R7, -R6 ;  /* 0x0000000709077224 */ /* 0x000fc800078e0a06 */
[----:B------:R-:W-:Y:S05]  /*0a10*/  BRA.U !UP0, `(.L_x_0) ;  /* 0x0000000908b47547 */ /* 0x000fea000b800000 */
[----:B------:R-:W-:Y:S01]  /*0a20*/  HFMA2 R4, -RZ, RZ, 0, 0 ;  /* 0x00000000ff047431 */ /* 0x000fe200000001ff */
[----:B------:R-:W-:Y:S02]  /*0a30*/  ULOP3.LUT UR8, UR7, 0x7, URZ, 0xc0, !UPT ;  /* 0x0000000707087892 */ /* 0x000fe4000f8ec0ff */
[----:B------:R-:W-:Y:S01]  /*0a40*/  ULOP3.LUT UR7, UR7, 0x7ffffff8, URZ, 0xc0, !UPT ;  /* 0x7ffffff807077892 */ /* 0x000fe2000f8ec0ff */
[----:B------:R-:W-:-:S11]  /*0a50*/  UMOV UR4, URZ ;  /* 0x000000ff00047c82 */ /* 0x000fd60008000000 */
.L_x_9:
[----:B------:R-:W0:Y:S01]  /*0a60*/  LDC R6, c[0x0][0x3a4] ;  /* 0x0000e900ff067b82 */ /* 0x000e220000000800 */
[----:B------:R-:W-:Y:S01]  /*0a70*/  UMOV UR5, URZ ;  /* 0x000000ff00057c82 */ /* 0x000fe20008000000 */
[-C--:B0-----:R-:W-:Y:S02]  /*0a80*/  IMAD R8, R3, R6.reuse, UR4 ;  /* 0x0000000403087e24 */ /* 0x081fe4000f8e0206 */
[----:B------:R-:W-:Y:S01]  /*0a90*/  IMAD R9, R2, R6, UR4 ;  /* 0x0000000402097e24 */ /* 0x000fe2000f8e0206 */
[----:B------:R-:W-:-:S06]  /*0aa0*/  UIADD3 UR4, UPT, UPT, UR4, 0x1, URZ ;  /* 0x0000000104047890 */ /* 0x000fcc000fffe0ff */
[----:B------:R-:W-:-:S13]  /*0ab0*/  ISETP.NE.AND P6, PT, R6, UR4, PT ;  /* 0x0000000406007c0c */ /* 0x000fda000bfc5270 */
.L_x_8:
[----:B------:R-:W0:Y:S01]  /*0ac0*/  LDCU UR6, c[0x0][0x3b8] ;  /* 0x00007700ff0677ac */ /* 0x000e220008000800 */
[----:B------:R-:W-:Y:S01]  /*0ad0*/  IADD3 R10, PT, PT, R5, UR5, RZ ;  /* 0x00000005050a7c10 */ /* 0x000fe2000fffe0ff */
[----:B------:R-:W-:Y:S01]  /*0ae0*/  BSSY.RECONVERGENT B0, `(.L_x_1) ;  /* 0x000009b000007945 */ /* 0x000fe20003800200 */
[----:B------:R-:W1:Y:S01]  /*0af0*/  LDCU UR9, c[0x0][0x3ac] ;  /* 0x00007580ff0977ac */ /* 0x000e620008000800 */
[----:B0-----:R-:W-:-:S05]  /*0b00*/  IMAD.U32 R6, RZ, RZ, UR6 ;  /* 0x00000006ff067e24 */ /* 0x001fca000f8e00ff */
[----:B------:R-:W-:-:S04]  /*0b10*/  ISETP.GT.AND P0, PT, R6, RZ, PT ;  /* 0x000000ff0600720c */ /* 0x000fc80003f04270 */
[----:B------:R-:W-:-:S04]  /*0b20*/  ISETP.GT.AND P0, PT, R10, -0x1, P0 ;  /* 0xffffffff0a00780c */ /* 0x000fc80000704270 */
[----:B-1----:R-:W-:-:S13]  /*0b30*/  ISETP.LT.AND P0, PT, R10, UR9, P0 ;  /* 0x000000090a007c0c */ /* 0x002fda0008701270 */
[----:B------:R-:W-:Y:S05]  /*0b40*/  @!P0 BRA `(.L_x_2) ;  /* 0x0000000800508947 */ /* 0x000fea0003800000 */
[----:B------:R-:W0:Y:S01]  /*0b50*/  LDC R11, c[0x0][0x3b4] ;  /* 0x0000ed00ff0b7b82 */ /* 0x000e220000000800 */
[----:B------:R-:W-:Y:S01]  /*0b60*/  ISETP.GE.U32.AND P0, PT, R6, 0x8, PT ;  /* 0x000000080600780c */ /* 0x000fe20003f06070 */
[----:B------:R-:W-:Y:S02]  /*0b70*/  IMAD R10, R9, UR9, R10 ;  /* 0x00000009090a7c24 */ /* 0x000fe4000f8e020a */
[----:B------:R-:W-:Y:S02]  /*0b80*/  IMAD.MOV.U32 R16, RZ, RZ, RZ ;  /* 0x000000ffff107224 */ /* 0x000fe400078e00ff */
[----:B0-----:R-:W-:-:S08]  /*0b90*/  IMAD R11, R8, R11, UR5 ;  /* 0x00000005080b7e24 */ /* 0x001fd0000f8e020b */
[----:B------:R-:W-:Y:S05]  /*0ba0*/  @!P0 BRA `(.L_x_3) ;  /* 0x0000000000f88947 */ /* 0x000fea0003800000 */
[----:B------:R-:W0:Y:S01]  /*0bb0*/  LDCU UR12, c[0x0][0x3b0] ;  /* 0x00007600ff0c77ac */ /* 0x000e220008000800 */
[----:B------:R-:W1:Y:S01]  /*0bc0*/  LDCU UR13, c[0x0][0x3b8] ;  /* 0x00007700ff0d77ac */ /* 0x000e620008000800 */
[----:B------:R-:W-:-:S05]  /*0bd0*/  UMOV UR6, URZ ;  /* 0x000000ff00067c82 */ /* 0x000fca0008000000 */
.L_x_4:
[----:B------:R-:W2:Y:S01]  /*0be0*/  LDC.64 R14, c[0x0][0x388] ;  /* 0x0000e200ff0e7b82 */ /* 0x000ea20000000a00 */
[----:B------:R-:W-:Y:S01]  /*0bf0*/  IADD3 R17, PT, PT, R7, UR6, RZ ;  /* 0x0000000607117c10 */ /* 0x000fe2000fffe0ff */
[----:B-1----:R-:W-:-:S03]  /*0c00*/  IMAD.U32 R6, RZ, RZ, UR13 ;  /* 0x0000000dff067e24 */ /* 0x002fc6000f8e00ff */
[C---:B0-----:R-:W-:Y:S01]  /*0c10*/  ISETP.GE.AND P3, PT, R17.reuse, UR12, PT ;  /* 0x0000000c11007c0c */ /* 0x041fe2000bf66270 */
[----:B------:R-:W-:Y:S01]  /*0c20*/  IMAD R19, R10, UR12, R17 ;  /* 0x0000000c0a137c24 */ /* 0x000fe2000f8e0211 */
[C---:B------:R-:W-:Y:S01]  /*0c30*/  IADD3 R16, PT, PT, R17.reuse, 0x1, RZ ;  /* 0x0000000111107810 */ /* 0x040fe20007ffe0ff */
[----:B------:R-:W0:Y:S01]  /*0c40*/  LDC.64 R12, c[0x0][0x390] ;  /* 0x0000e400ff0c7b82 */ /* 0x000e220000000a00 */
[----:B------:R-:W-:Y:S01]  /*0c50*/  ISETP.LT.OR P3, PT, R17, RZ, P3 ;  /* 0x000000ff1100720c */ /* 0x000fe20001f61670 */
[----:B------:R-:W-:Y:S01]  /*0c60*/  IMAD R21, R11, R6, UR6 ;  /* 0x000000060b157e24 */ /* 0x000fe2000f8e0206 */
[----:B------:R-:W-:-:S04]  /*0c70*/  ISETP.GE.AND P1, PT, R16, UR12, PT ;  /* 0x0000000c10007c0c */ /* 0x000fc8000bf26270 */
[----:B------:R-:W-:Y:S01]  /*0c80*/  ISETP.LT.OR P1, PT, R16, RZ, P1 ;  /* 0x000000ff1000720c */ /* 0x000fe20000f21670 */
[----:B--2---:R-:W-:-:S06]  /*0c90*/  IMAD.WIDE R14, R19, 0x4, R14 ;  /* 0x00000004130e7825 */ /* 0x004fcc00078e020e */
[----:B------:R-:W2:Y:S01]  /*0ca0*/  @!P3 LDG.E R19, desc[UR10][R14.64] ;  /* 0x0000000a0e13b981 */ /* 0x000ea2000c1e1900 */
[----:B0-----:R-:W-:-:S05]  /*0cb0*/  IMAD.WIDE R12, R21, 0x4, R12 ;  /* 0x00000004150c7825 */ /* 0x001fca00078e020c */
[----:B------:R-:W3:Y:S04]  /*0cc0*/  @!P1 LDG.E R21, desc[UR10][R14.64+0x4] ;  /* 0x0000040a0e159981 */ /* 0x000ee8000c1e1900 */
[----:B------:R-:W2:Y:S04]  /*0cd0*/  @!P3 LDG.E R16, desc[UR10][R12.64] ;  /* 0x0000000a0c10b981 */ /* 0x000ea8000c1e1900 */
[----:B------:R-:W3:Y:S01]  /*0ce0*/  @!P1 LDG.E R18, desc[UR10][R12.64+0x4] ;  /* 0x0000040a0c129981 */ /* 0x000ee2000c1e1900 */
[C---:B------:R-:W-:Y:S01]  /*0cf0*/  VIADD R20, R17.reuse, 0x2 ;  /* 0x0000000211147836 */ /* 0x040fe20000000000 */
[----:B------:R-:W-:-:S04]  /*0d00*/  IADD3 R22, PT, PT, R17, 0x3, RZ ;  /* 0x0000000311167810 */ /* 0x000fc80007ffe0ff */
[----:B------:R-:W-:Y:S02]  /*0d10*/  ISETP.GE.AND P0, PT, R20, UR12, PT ;  /* 0x0000000c14007c0c */ /* 0x000fe4000bf06270 */
[----:B------:R-:W-:Y:S02]  /*0d20*/  ISETP.GE.AND P2, PT, R22, UR12, PT ;  /* 0x0000000c16007c0c */ /* 0x000fe4000bf46270 */
[----:B------:R-:W-:Y:S01]  /*0d30*/  ISETP.LT.OR P0, PT, R20, RZ, P0 ;  /* 0x000000ff1400720c */ /* 0x000fe20000701670 */
[C---:B------:R-:W-:Y:S01]  /*0d40*/  VIADD R20, R17.reuse, 0x4 ;  /* 0x0000000411147836 */ /* 0x040fe20000000000 */
[----:B------:R-:W-:Y:S02]  /*0d50*/  ISETP.LT.OR P2, PT, R22, RZ, P2 ;  /* 0x000000ff1600720c */ /* 0x000fe40001741670 */
[C---:B------:R-:W-:Y:S02]  /*0d60*/  IADD3 R22, PT, PT, R17.reuse, 0x5, RZ ;  /* 0x0000000511167810 */ /* 0x040fe40007ffe0ff */
[----:B------:R-:W-:Y:S01]  /*0d70*/  ISETP.GE.AND P5, PT, R20, UR12, PT ;  /* 0x0000000c14007c0c */ /* 0x000fe2000bfa6270 */
[----:B------:R-:W-:-:S03]  /*0d80*/  VIADD R23, R17, 0x6 ;  /* 0x0000000611177836 */ /* 0x000fc60000000000 */
[----:B------:R-:W-:Y:S02]  /*0d90*/  ISETP.LT.OR P5, PT, R20, RZ, P5 ;  /* 0x000000ff1400720c */ /* 0x000fe40002fa1670 */
[----:B------:R-:W-:Y:S02]  /*0da0*/  ISETP.GE.AND P4, PT, R23, UR12, PT ;  /* 0x0000000c17007c0c */ /* 0x000fe4000bf86270 */
[----:B------:R-:W-:Y:S02]  /*0db0*/  IADD3 R20, PT, PT, R17, 0x7, RZ ;  /* 0x0000000711147810 */ /* 0x000fe40007ffe0ff */
[----:B------:R-:W4:Y:S01]  /*0dc0*/  @!P0 LDG.E R17, desc[UR10][R14.64+0x8] ;  /* 0x0000080a0e118981 */ /* 0x000f22000c1e1900 */
[----:B------:R-:W-:-:S13]  /*0dd0*/  ISETP.LT.OR P4, PT, R23, RZ, P4 ;  /* 0x000000ff1700720c */ /* 0x000fda0002781670 */
[----:B------:R-:W5:Y:S04]  /*0de0*/  @!P4 LDG.E R25, desc[UR10][R14.64+0x18] ;  /* 0x0000180a0e19c981 */ /* 0x000f68000c1e1900 */
[----:B------:R-:W5:Y:S01]  /*0df0*/  @!P4 LDG.E R24, desc[UR10][R12.64+0x18] ;  /* 0x0000180a0c18c981 */ /* 0x000f62000c1e1900 */
[----:B--2---:R-:W-:Y:S01]  /*0e00*/  @!P3 FFMA R4, R19, R16, R4 ;  /* 0x000000101304b223 */ /* 0x004fe20000000004 */
[C---:B------:R-:W-:Y:S02]  /*0e10*/  ISETP.GE.AND P3, PT, R22.reuse, UR12, PT ;  /* 0x0000000c16007c0c */ /* 0x040fe4000bf66270 */
[----:B------:R-:W4:Y:S02]  /*0e20*/  @!P0 LDG.E R16, desc[UR10][R12.64+0x8] ;  /* 0x0000080a0c108981 */ /* 0x000f24000c1e1900 */
[----:B------:R-:W-:Y:S01]  /*0e30*/  ISETP.LT.OR P3, PT, R22, RZ, P3 ;  /* 0x000000ff1600720c */ /* 0x000fe20001f61670 */
[----:B---3--:R-:W-:Y:S01]  /*0e40*/  @!P1 FFMA R4, R21, R18, R4 ;  /* 0x0000001215049223 */ /* 0x008fe20000000004 */
[C---:B------:R-:W-:Y:S01]  /*0e50*/  ISETP.GE.AND P1, PT, R20.reuse, UR12, PT ;  /* 0x0000000c14007c0c */ /* 0x040fe2000bf26270 */
[----:B------:R-:W2:Y:S04]  /*0e60*/  @!P2 LDG.E R19, desc[UR10][R14.64+0xc] ;  /* 0x00000c0a0e13a981 */ /* 0x000ea8000c1e1900 */
[----:B------:R-:W2:Y:S01]  /*0e70*/  @!P2 LDG.E R18, desc[UR10][R12.64+0xc] ;  /* 0x00000c0a0c12a981 */ /* 0x000ea2000c1e1900 */
[----:B------:R-:W-:-:S03]  /*0e80*/  ISETP.LT.OR P1, PT, R20, RZ, P1 ;  /* 0x000000ff1400720c */ /* 0x000fc60000f21670 */
[----:B------:R-:W3:Y:S04]  /*0e90*/  @!P5 LDG.E R21, desc[UR10][R14.64+0x10] ;  /* 0x0000100a0e15d981 */ /* 0x000ee8000c1e1900 */
[----:B------:R-:W3:Y:S04]  /*0ea0*/  @!P5 LDG.E R20, desc[UR10][R12.64+0x10] ;  /* 0x0000100a0c14d981 */ /* 0x000ee8000c1e1900 */
[----:B------:R-:W5:Y:S04]  /*0eb0*/  @!P3 LDG.E R23, desc[UR10][R14.64+0x14] ;  /* 0x0000140a0e17b981 */ /* 0x000f68000c1e1900 */
[----:B------:R-:W5:Y:S04]  /*0ec0*/  @!P3 LDG.E R22, desc[UR10][R12.64+0x14] ;  /* 0x0000140a0c16b981 */ /* 0x000f68000c1e1900 */
[----:B------:R-:W5:Y:S04]  /*0ed0*/  @!P1 LDG.E R27, desc[UR10][R14.64+0x1c] ;  /* 0x00001c0a0e1b9981 */ /* 0x000f68000c1e1900 */
[----:B------:R-:W5:Y:S01]  /*0ee0*/  @!P1 LDG.E R26, desc[UR10][R12.64+0x1c] ;  /* 0x00001c0a0c1a9981 */ /* 0x000f62000c1e1900 */
[----:B------:R-:W-:-:S04]  /*0ef0*/  UIADD3 UR6, UPT, UPT, UR6, 0x8, URZ ;  /* 0x0000000806067890 */ /* 0x000fc8000fffe0ff */
[----:B------:R-:W-:Y:S01]  /*0f00*/  UISETP.NE.AND UP0, UPT, UR6, UR7, UPT ;  /* 0x000000070600728c */ /* 0x000fe2000bf05270 */
[----:B----4-:R-:W-:-:S04]  /*0f10*/  @!P0 FFMA R4, R17, R16, R4 ;  /* 0x0000001011048223 */ /* 0x010fc80000000004 */
[----:B--2---:R-:W-:-:S04]  /*0f20*/  @!P2 FFMA R4, R19, R18, R4 ;  /* 0x000000121304a223 */ /* 0x004fc80000000004 */
[----:B---3--:R-:W-:-:S04]  /*0f30*/  @!P5 FFMA R4, R21, R20, R4 ;  /* 0x000000141504d223 */ /* 0x008fc80000000004 */
[----:B-----5:R-:W-:-:S04]  /*0f40*/  @!P3 FFMA R4, R23, R22, R4 ;  /* 0x000000161704b223 */ /* 0x020fc80000000004 */
[----:B------:R-:W-:-:S04]  /*0f50*/  @!P4 FFMA R4, R25, R24, R4 ;  /* 0x000000181904c223 */ /* 0x000fc80000000004 */
[----:B------:R-:W-:Y:S01]  /*0f60*/  @!P1 FFMA R4, R27, R26, R4 ;  /* 0x0000001a1b049223 */ /* 0x000fe20000000004 */
[----:B------:R-:W-:Y:S06]  /*0f70*/  BRA.U UP0, `(.L_x_4) ;  /* 0xfffffffd00187547 */ /* 0x000fec000b83ffff */
[----:B------:R-:W-:-:S07]  /*0f80*/  IMAD.U32 R16, RZ, RZ, UR7 ;  /* 0x00000007ff107e24 */ /* 0x000fce000f8e00ff */
.L_x_3:
[----:B------:R-:W-:-:S09]  /*0f90*/  UISETP.NE.AND UP0, UPT, UR8, URZ, UPT ;  /* 0x000000ff0800728c */ /* 0x000fd2000bf05270 */
[----:B------:R-:W-:Y:S05]  /*0fa0*/  BRA.U !UP0, `(.L_x_2) ;  /* 0x0000000508387547 */ /* 0x000fea000b800000 */
[----:B------:R-:W-:Y:S01]  /*0fb0*/  UIADD3 UR6, UPT, UPT, UR8, -0x1, URZ ;  /* 0xffffffff08067890 */ /* 0x000fe2000fffe0ff */
[----:B------:R-:W-:-:S03]  /*0fc0*/  LOP3.LUT P3, R23, R6, 0x3, RZ, 0xc0, !PT ;  /* 0x0000000306177812 */ /* 0x000fc6000786c0ff */
[----:B------:R-:W-:-:S09]  /*0fd0*/  UISETP.GE.U32.AND UP0, UPT, UR6, 0x3, UPT ;  /* 0x000000030600788c */ /* 0x000fd2000bf06070 */
[----:B------:R-:W-:Y:S05]  /*0fe0*/  BRA.U !UP0, `(.L_x_5) ;  /* 0x0000000108807547 */ /* 0x000fea000b800000 */
[----:B------:R-:W0:Y:S01]  /*0ff0*/  LDCU UR6, c[0x0][0x3b0] ;  /* 0x00007600ff0677ac */ /* 0x000e220008000800 */
[----:B------:R-:W1:Y:S01]  /*1000*/  LDC.64 R14, c[0x0][0x388] ;  /* 0x0000e200ff0e7b82 */ /* 0x000e620000000a00 */
[----:B------:R-:W-:-:S04]  /*1010*/  IADD3 R19, PT, PT, R7, R16, RZ ;  /* 0x0000001007137210 */ /* 0x000fc80007ffe0ff */
[C---:B------:R-:W-:Y:S01]  /*1020*/  IADD3 R20, PT, PT, R19.reuse, 0x2, RZ ;  /* 0x0000000213147810 */ /* 0x040fe20007ffe0ff */
[C---:B------:R-:W-:Y:S02]  /*1030*/  VIADD R17, R19.reuse, 0x1 ;  /* 0x0000000113117836 */ /* 0x040fe40000000000 */
[----:B------:R-:W2:Y:S01]  /*1040*/  LDC.64 R12, c[0x0][0x390] ;  /* 0x0000e400ff0c7b82 */ /* 0x000ea20000000a00 */
[C---:B------:R-:W-:Y:S01]  /*1050*/  VIADD R18, R19.reuse, 0x3 ;  /* 0x0000000313127836 */ /* 0x040fe20000000000 */
[----:B0-----:R-:W-:Y:S02]  /*1060*/  ISETP.GE.AND P0, PT, R19, UR6, PT ;  /* 0x0000000613007c0c */ /* 0x001fe4000bf06270 */
[----:B------:R-:W-:Y:S02]  /*1070*/  ISETP.GE.AND P1, PT, R17, UR6, PT ;  /* 0x0000000611007c0c */ /* 0x000fe4000bf26270 */
[----:B------:R-:W-:Y:S02]  /*1080*/  ISETP.LT.OR P0, PT, R19, RZ, P0 ;  /* 0x000000ff1300720c */ /* 0x000fe40000701670 */
[----:B------:R-:W-:Y:S01]  /*1090*/  ISETP.LT.OR P1, PT, R17, RZ, P1 ;  /* 0x000000ff1100720c */ /* 0x000fe20000f21670 */
[----:B------:R-:W-:Y:S01]  /*10a0*/  IMAD R17, R10, UR6, R19 ;  /* 0x000000060a117c24 */ /* 0x000fe2000f8e0213 */
[----:B------:R-:W-:Y:S01]  /*10b0*/  ISETP.GE.AND P2, PT, R20, UR6, PT ;  /* 0x0000000614007c0c */ /* 0x000fe2000bf46270 */
[----:B------:R-:W-:Y:S01]  /*10c0*/  IMAD R19, R11, R6, R16 ;  /* 0x000000060b137224 */ /* 0x000fe200078e0210 */
[----:B------:R-:W-:Y:S01]  /*10d0*/  ISETP.GE.AND P4, PT, R18, UR6, PT ;  /* 0x0000000612007c0c */ /* 0x000fe2000bf86270 */
[----:B-1----:R-:W-:Y:S01]  /*10e0*/  IMAD.WIDE R14, R17, 0x4, R14 ;  /* 0x00000004110e7825 */ /* 0x002fe200078e020e */
[----:B------:R-:W-:-:S02]  /*10f0*/  ISETP.LT.OR P2, PT, R20, RZ, P2 ;  /* 0x000000ff1400720c */ /* 0x000fc40001741670 */
[----:B------:R-:W-:Y:S01]  /*1100*/  ISETP.LT.OR P4, PT, R18, RZ, P4 ;  /* 0x000000ff1200720c */ /* 0x000fe20002781670 */
[----:B--2---:R-:W-:Y:S02]  /*1110*/  IMAD.WIDE R12, R19, 0x4, R12 ;  /* 0x00000004130c7825 */ /* 0x004fe400078e020c */
[----:B------:R-:W2:Y:S04]  /*1120*/  @!P0 LDG.E R17, desc[UR10][R14.64] ;  /* 0x0000000a0e118981 */ /* 0x000ea8000c1e1900 */
[----:B------:R-:W2:Y:S04]  /*1130*/  @!P0 LDG.E R18, desc[UR10][R12.64] ;  /* 0x0000000a0c128981 */ /* 0x000ea8000c1e1900 */
[----:B------:R-:W3:Y:S04]  /*1140*/  @!P1 LDG.E R19, desc[UR10][R14.64+0x4] ;  /* 0x0000040a0e139981 */ /* 0x000ee8000c1e1900 */
[----:B------:R-:W3:Y:S04]  /*1150*/  @!P1 LDG.E R20, desc[UR10][R12.64+0x4] ;  /* 0x0000040a0c149981 */ /* 0x000ee8000c1e1900 */
[----:B------:R-:W4:Y:S04]  /*1160*/  @!P2 LDG.E R21, desc[UR10][R14.64+0x8] ;  /* 0x0000080a0e15a981 */ /* 0x000f28000c1e1900 */
[----:B------:R-:W4:Y:S04]  /*1170*/  @!P2 LDG.E R22, desc[UR10][R12.64+0x8] ;  /* 0x0000080a0c16a981 */ /* 0x000f28000c1e1900 */
[----:B------:R-:W5:Y:S04]  /*1180*/  @!P4 LDG.E R25, desc[UR10][R14.64+0xc] ;  /* 0x00000c0a0e19c981 */ /* 0x000f68000c1e1900 */
[----:B------:R-:W5:Y:S01]  /*1190*/  @!P4 LDG.E R24, desc[UR10][R12.64+0xc] ;  /* 0x00000c0a0c18c981 */ /* 0x000f62000c1e1900 */
[----:B------:R-:W-:Y:S01]  /*11a0*/  IADD3 R16, PT, PT, R16, 0x4, RZ ;  /* 0x0000000410107810 */ /* 0x000fe20007ffe0ff */
[----:B--2---:R-:W-:-:S04]  /*11b0*/  @!P0 FFMA R4, R17, R18, R4 ;  /* 0x0000001211048223 */ /* 0x004fc80000000004 */
[----:B---3--:R-:W-:-:S04]  /*11c0*/  @!P1 FFMA R4, R19, R20, R4 ;  /* 0x0000001413049223 */ /* 0x008fc80000000004 */
[----:B----4-:R-:W-:-:S04]  /*11d0*/  @!P2 FFMA R4, R21, R22, R4 ;  /* 0x000000161504a223 */ /* 0x010fc80000000004 */
[----:B-----5:R-:W-:-:S07]  /*11e0*/  @!P4 FFMA R4, R25, R24, R4 ;  /* 0x000000181904c223 */ /* 0x020fce0000000004 */
.L_x_5:
[----:B------:R-:W-:Y:S05]  /*11f0*/  @!P3 BRA `(.L_x_2) ;  /* 0x0000000000a4b947 */ /* 0x000fea0003800000 */
[----:B------:R-:W-:Y:S01]  /*1200*/  ISETP.NE.AND P0, PT, R23, 0x1, PT ;  /* 0x000000011700780c */ /* 0x000fe20003f05270 */
[----:B------:R-:W-:Y:S01]  /*1210*/  BSSY.RECONVERGENT B1, `(.L_x_6) ;  /* 0x0000018000017945 */ /* 0x000fe20003800200 */
[----:B------:R-:W-:-:S04]  /*1220*/  LOP3.LUT R12, R6, 0x1, RZ, 0xc0, !PT ;  /* 0x00000001060c7812 */ /* 0x000fc800078ec0ff */
[----:B------:R-:W-:-:S07]  /*1230*/  ISETP.NE.U32.AND P2, PT, R12, 0x1, PT ;  /* 0x000000010c00780c */ /* 0x000fce0003f45070 */
[----:B------:R-:W-:Y:S06]  /*1240*/  @!P0 BRA `(.L_x_7) ;  /* 0x0000000000508947 */ /* 0x000fec0003800000 */
[----:B------:R-:W0:Y:S01]  /*1250*/  LDCU UR6, c[0x0][0x3b0] ;  /* 0x00007600ff0677ac */ /* 0x000e220008000800 */
[----:B------:R-:W1:Y:S01]  /*1260*/  LDC.64 R14, c[0x0][0x388] ;  /* 0x0000e200ff0e7b82 */ /* 0x000e620000000a00 */
[--C-:B------:R-:W-:Y:S02]  /*1270*/  IMAD.IADD R17, R7, 0x1, R16.reuse ;  /* 0x0000000107117824 */ /* 0x100fe400078e0210 */
[----:B------:R-:W-:-:S03]  /*1280*/  IMAD R19, R11, R6, R16 ;  /* 0x000000060b137224 */ /* 0x000fc600078e0210 */
[C---:B------:R-:W-:Y:S02]  /*1290*/  IADD3 R18, PT, PT, R17.reuse, 0x1, RZ ;  /* 0x0000000111127810 */ /* 0x040fe40007ffe0ff */
[----:B------:R-:W2:Y:S01]  /*12a0*/  LDC.64 R12, c[0x0][0x390] ;  /* 0x0000e400ff0c7b82 */ /* 0x000ea20000000a00 */
[C---:B0-----:R-:W-:Y:S02]  /*12b0*/  ISETP.GE.AND P0, PT, R17.reuse, UR6, PT ;  /* 0x0000000611007c0c */ /* 0x041fe4000bf06270 */
[----:B------:R-:W-:Y:S02]  /*12c0*/  ISETP.GE.AND P1, PT, R18, UR6, PT ;  /* 0x0000000612007c0c */ /* 0x000fe4000bf26270 */
[----:B------:R-:W-:Y:S01]  /*12d0*/  ISETP.LT.OR P0, PT, R17, RZ, P0 ;  /* 0x000000ff1100720c */ /* 0x000fe20000701670 */
[----:B------:R-:W-:Y:S01]  /*12e0*/  IMAD R17, R10, UR6, R17 ;  /* 0x000000060a117c24 */ /* 0x000fe2000f8e0211 */
[----:B------:R-:W-:-:S03]  /*12f0*/  ISETP.LT.OR P1, PT, R18, RZ, P1 ;  /* 0x000000ff1200720c */ /* 0x000fc60000f21670 */
[----:B-1----:R-:W-:-:S04]  /*1300*/  IMAD.WIDE R14, R17, 0x4, R14 ;  /* 0x00000004110e7825 */ /* 0x002fc800078e020e */
[----:B--2---:R-:W-:-:S04]  /*1310*/  IMAD.WIDE R12, R19, 0x4, R12 ;  /* 0x00000004130c7825 */ /* 0x004fc800078e020c */
[----:B------:R-:W2:Y:S04]  /*1320*/  @!P0 LDG.E R17, desc[UR10][R14.64] ;  /* 0x0000000a0e118981 */ /* 0x000ea8000c1e1900 */
[----:B------:R-:W2:Y:S04]  /*1330*/  @!P0 LDG.E R18, desc[UR10][R12.64] ;  /* 0x0000000a0c128981 */ /* 0x000ea8000c1e1900 */
[----:B------:R-:W3:Y:S04]  /*1340*/  @!P1 LDG.E R19, desc[UR10][R14.64+0x4] ;  /* 0x0000040a0e139981 */ /* 0x000ee8000c1e1900 */
[----:B------:R-:W3:Y:S01]  /*1350*/  @!P1 LDG.E R20, desc[UR10][R12.64+0x4] ;  /* 0x0000040a0c149981 */ /* 0x000ee2000c1e1900 */
[----:B------:R-:W-:-:S02]  /*1360*/  VIADD R16, R16, 0x2 ;  /* 0x0000000210107836 */ /* 0x000fc40000000000 */
[----:B--2---:R-:W-:-:S04]  /*1370*/  @!P0 FFMA R4, R17, R18, R4 ;  /* 0x0000001211048223 */ /* 0x004fc80000000004 */
[----:B---3--:R-:W-:-:S07]  /*1380*/  @!P1 FFMA R4, R19, R20, R4 ;  /* 0x0000001413049223 */ /* 0x008fce0000000004 */
.L_x_7:
[----:B------:R-:W-:Y:S05]  /*1390*/  BSYNC.RECONVERGENT B1 ;  /* 0x0000000000017941 */ /* 0x000fea0003800200 */
.L_x_6:
[----:B------:R-:W-:Y:S05]  /*13a0*/  @P2 BRA `(.L_x_2) ;  /* 0x0000000000382947 */ /* 0x000fea0003800000 */
[----:B------:R-:W0:Y:S01]  /*13b0*/  LDC R18, c[0x0][0x3b0] ;  /* 0x0000ec00ff127b82 */ /* 0x000e220000000800 */
[----:B------:R-:W-:-:S04]  /*13c0*/  IADD3 R17, PT, PT, R7, R16, RZ ;  /* 0x0000001007117210 */ /* 0x000fc80007ffe0ff */
[----:B0-----:R-:W-:-:S04]  /*13d0*/  ISETP.GE.AND P0, PT, R17, R18, PT ;  /* 0x000000121100720c */ /* 0x001fc80003f06270 */
[----:B------:R-:W-:-:S13]  /*13e0*/  ISETP.LT.OR P0, PT, R17, RZ, P0 ;  /* 0x000000ff1100720c */ /* 0x000fda0000701670 */
[----:B------:R-:W-:Y:S05]  /*13f0*/  @P0 BRA `(.L_x_2) ;  /* 0x0000000000240947 */ /* 0x000fea0003800000 */
[----:B------:R-:W0:Y:S01]  /*1400*/  LDC.64 R14, c[0x0][0x388] ;  /* 0x0000e200ff0e7b82 */ /* 0x000e220000000a00 */
[----:B------:R-:W-:Y:S02]  /*1410*/  IMAD R17, R10, R18, R17 ;  /* 0x000000120a117224 */ /* 0x000fe400078e0211 */
[----:B------:R-:W-:-:S05]  /*1420*/  IMAD R11, R11, R6, R16 ;  /* 0x000000060b0b7224 */ /* 0x000fca00078e0210 */
[----:B------:R-:W1:Y:S01]  /*1430*/  LDC.64 R12, c[0x0][0x390] ;  /* 0x0000e400ff0c7b82 */ /* 0x000e620000000a00 */
[----:B0-----:R-:W-:-:S06]  /*1440*/  IMAD.WIDE R14, R17, 0x4, R14 ;  /* 0x00000004110e7825 */ /* 0x001fcc00078e020e */
[----:B------:R-:W2:Y:S01]  /*1450*/  LDG.E R15, desc[UR10][R14.64] ;  /* 0x0000000a0e0f7981 */ /* 0x000ea2000c1e1900 */
[----:B-1----:R-:W-:-:S06]  /*1460*/  IMAD.WIDE R12, R11, 0x4, R12 ;  /* 0x000000040b0c7825 */ /* 0x002fcc00078e020c */
[----:B------:R-:W2:Y:S02]  /*1470*/  LDG.E R12, desc[UR10][R12.64] ;  /* 0x0000000a0c0c7981 */ /* 0x000ea4000c1e1900 */
[----:B--2---:R-:W-:-:S07]  /*1480*/  FFMA R4, R15, R12, R4 ;  /* 0x0000000c0f047223 */ /* 0x004fce0000000004 */
.L_x_2:
[----:B------:R-:W-:Y:S05]  /*1490*/  BSYNC.RECONVERGENT B0 ;  /* 0x0000000000007941 */ /* 0x000fea0003800200 */
.L_x_1:
[----:B------:R-:W0:Y:S01]  /*14a0*/  LDCU UR6, c[0x0][0x3b4] ;  /* 0x00007680ff0677ac */ /* 0x000e220008000800 */
[----:B------:R-:W-:-:S04]  /*14b0*/  UIADD3 UR5, UPT, UPT, UR5, 0x1, URZ ;  /* 0x0000000105057890 */ /* 0x000fc8000fffe0ff */
[----:B0-----:R-:W-:-:S09]  /*14c0*/  UISETP.NE.AND UP0, UPT, UR5, UR6, UPT ;  /* 0x000000060500728c */ /* 0x001fd2000bf05270 */
[----:B------:R-:W-:Y:S05]  /*14d0*/  BRA.U UP0, `(.L_x_8) ;  /* 0xfffffff500787547 */ /* 0x000fea000b83ffff */
[----:B------:R-:W-:Y:S05]  /*14e0*/  @P6 BRA `(.L_x_9) ;  /* 0xfffffff4005c6947 */ /* 0x000fea000383ffff */
.L_x_0:
[----:B------:R-:W0:Y:S02]  /*14f0*/  LDC.64 R6, c[0x0][0x398] ;  /* 0x0000e600ff067b82 */ /* 0x000e240000000a00 */
[----:B0-----:R-:W-:-:S06]  /*1500*/  IMAD.WIDE R2, R3, 0x4, R6 ;  /* 0x0000000403027825 */ /* 0x001fcc00078e0206 */
[----:B------:R-:W0:Y:S01]  /*1510*/  LDC.64 R6, c[0x0][0x380] ;  /* 0x0000e000ff067b82 */ /* 0x000e220000000a00 */
[----:B------:R-:W2:Y:S01]  /*1520*/  LDG.E R3, desc[UR10][R2.64] ;  /* 0x0000000a02037981 */ /* 0x000ea2000c1e1900 */
[----:B0-----:R-:W-:-:S04]  /*1530*/  IMAD.WIDE R6, R0, 0x4, R6 ;  /* 0x0000000400067825 */ /* 0x001fc800078e0206 */
[----:B--2---:R-:W-:-:S05]  /*1540*/  FADD R5, R3, R4 ;  /* 0x0000000403057221 */ /* 0x004fca0000000000 */
[----:B------:R-:W-:Y:S01]  /*1550*/  STG.E desc[UR10][R6.64], R5 ;  /* 0x0000000506007986 */ /* 0x000fe2000c10190a */
[----:B------:R-:W-:Y:S05]  /*1560*/  EXIT ;  /* 0x000000000000794d */ /* 0x000fea0003800000 */
.L_x_10:
[----:B------:R-:W-:-:S00]  /*1570*/  BRA `(.L_x_10) ;  /* 0xfffffffc00fc7947 */ /* 0x000fc0000383ffff */
[----:B------:R-:W-:-:S00]  /*1580*/  NOP ;  /* 0x0000000000007918 */ /* 0x000fc00000000000 */
[----:B------:R-:W-:-:S00]  /*1590*/  NOP ;  /* 0x0000000000007918 */ /* 0x000fc00000000000 */
[----:B------:R-:W-:-:S00]  /*15a0*/  NOP ;  /* 0x0000000000007918 */ /* 0x000fc00000000000 */
[----:B------:R-:W-:-:S00]  /*15b0*/  NOP ;  /* 0x0000000000007918 */ /* 0x000fc00000000000 */
[----:B------:R-:W-:-:S00]  /*15c0*/  NOP ;  /* 0x0000000000007918 */ /* 0x000fc00000000000 */
[----:B------:R-:W-:-:S00]  /*15d0*/  NOP ;  /* 0x0000000000007918 */ /* 0x000fc00000000000 */
[----:B------:R-:W-:-:S00]  /*15e0*/  NOP ;  /* 0x0000000000007918 */ /* 0x000fc00000000000 */
[----:B------:R-:W-:-:S00]  /*15f0*/  NOP ;  /* 0x0000000000007918 */ /* 0x000fc00000000000 */
.L_x_11:


//--------------------- .nv.shared.reserved.0     --------------------------
	.section	.nv.shared.reserved.0,"aw",@nobits
	.weak		__nv_reservedSMEM_offset_0_alias
	.size		__nv_reservedSMEM_offset_0_alias, 0, 64
	.other		__nv_reservedSMEM_offset_0_alias,@"STO_CUDA_RESERVED_SHARED STV_DEFAULT"
__nv_reservedSMEM_offset_0_alias:
	.zero		0
	.zero		64


//--------------------- .nv.constant0._Z28conv_batchnorm_fusion_kernelPfS_S_S_iiiiiiiiiiii --------------------------
	.section	.nv.constant0._Z28conv_batchnorm_fusion_kernelPfS_S_S_iiiiiiiiiiii,"a",@progbits
	.sectionflags	@""
	.align	4
.nv.constant0._Z28conv_batchnorm_fusion_kernelPfS_S_S_iiiiiiiiiiii:
	.zero		976


//--------------------- SYMBOLS --------------------------

	.type		.nv.reservedSmem.offset0,@object
	.size		.nv.reservedSmem.offset0,0x4
